// auto-generated by cutlass_sweep.gemm — config: {"arch": "sm_100", "cluster_m": 1, "cluster_n": 1, "dtype": "bf16", "dtype_b": "bf16", "layout": "tt", "stages": 0, "tile_k": 32, "tile_m": 128, "tile_n": 64}
#include "cutlass/cutlass.h"
#include "cutlass/gemm/collective/collective_builder.hpp"
#include "cutlass/gemm/device/gemm_universal_adapter.h"
#include "cutlass/gemm/kernel/gemm_universal.hpp"
#include "cutlass/epilogue/collective/collective_builder.hpp"

using ElemA = cutlass::bfloat16_t;
using ElemB = cutlass::bfloat16_t;
using ElemCD = cutlass::bfloat16_t;
using Acc  = float;
using TileShape    = cute::Shape<cute::_128, cute::_64, cute::_32>;
using ClusterShape = cute::Shape<cute::_1, cute::_1, cute::_1>;

using CollectiveEpilogue = typename cutlass::epilogue::collective::CollectiveBuilder<
    cutlass::arch::Sm100, cutlass::arch::OpClassTensorOp,
    TileShape, ClusterShape,
    cutlass::epilogue::collective::EpilogueTileAuto,
    Acc, Acc,
    ElemCD, cutlass::layout::RowMajor, 128 / cutlass::sizeof_bits<ElemCD>::value,
    ElemCD, cutlass::layout::RowMajor, 128 / cutlass::sizeof_bits<ElemCD>::value,
    cutlass::epilogue::collective::EpilogueScheduleAuto
  >::CollectiveOp;

using CollectiveMainloop = typename cutlass::gemm::collective::CollectiveBuilder<
    cutlass::arch::Sm100, cutlass::arch::OpClassTensorOp,
    ElemA, cutlass::layout::ColumnMajor, 128 / cutlass::sizeof_bits<ElemA>::value,
    ElemB, cutlass::layout::ColumnMajor, 128 / cutlass::sizeof_bits<ElemB>::value,
    Acc,
    TileShape, ClusterShape,
    cutlass::gemm::collective::StageCountAutoCarveout<static_cast<int>(sizeof(typename CollectiveEpilogue::SharedStorage))>,
    cutlass::gemm::collective::KernelScheduleAuto
  >::CollectiveOp;

using GemmKernel = cutlass::gemm::kernel::GemmUniversal<
    cute::Shape<int,int,int,int>,
    CollectiveMainloop,
    CollectiveEpilogue
>;
using Gemm = cutlass::gemm::device::GemmUniversalAdapter<GemmKernel>;

// Force the device kernel symbol into the cubin without needing a host main.
auto* _anchor = &cutlass::device_kernel<GemmKernel>;


// ===== COMPILED SASS (sm_100a) =====

	.target	sm_100a

	.elftype	@"ET_EXEC"


//--------------------- .note.nv.tkinfo           --------------------------
	.section	.note.nv.tkinfo,"",@"SHT_NOTE"
	.sectionflags	@"SHF_NOTE_NV_TKINFO"
	.tkinfo
        /*0018*/ 	.word	0x00000002
        /*0030*/ 	.string	""
        /*0030*/ 	.string	"ptxas"
        /*0030*/ 	.string	"Cuda compilation tools, release 13.0, V13.0.88"
        /*0030*/ 	.string	"Build cuda_13.0.r13.0/compiler.36424714_0"
        /*0030*/ 	.string	"-arch sm_100a -m 64 "



//--------------------- .note.nv.cuinfo           --------------------------
	.section	.note.nv.cuinfo,"",@"SHT_NOTE"
	.sectionflags	@"SHF_NOTE_NV_CUINFO"
        /*0018*/ 	.short	0x0002
        /*001a*/ 	.short	0x0064
        /*001c*/ 	.short	0x0082
	.zero		2


//--------------------- .nv.info                  --------------------------
	.section	.nv.info,"",@"SHT_CUDA_INFO"
	.align	4


	//----- nvinfo : EIATTR_REGCOUNT
	.align		4
        /*0000*/ 	.byte	0x04, 0x2f
        /*0002*/ 	.short	(.L_19 - .L_18)
	.align		4
.L_18:
        /*0004*/ 	.word	index@(_ZN7cutlass13device_kernelINS_4gemm6kernel13GemmUniversalIN4cute5tupleIJiiiiEEENS1_10collective13CollectiveMmaINS1_35MainloopSm100TmaUmmaWarpSpecializedILi16ELi2ELi4ENS5_IJNS4_1CILi1EEESB_SB_EEEEENS5_IJNSA_ILi128EEENSA_ILi64EEENSA_ILi32EEEEEENS_10bfloat16_tENS5_IJSB_llEEESI_NS5_IJlSB_lEEENS4_8TiledMMAINS4_8MMA_AtomIJNS4_20SM100_MMA_F16BF16_SSISI_SI_fLi128ELi64ELNS4_4UMMA5MajorE1ELSP_0ELNSO_7ScaleInE0ELSQ_0EEEEEENS4_6LayoutISC_NS5_IJNSA_ILi0EEESU_SU_EEEEENS5_IJNS4_10UnderscoreESX_SX_EEEEENS4_13SM90_TMA_LOADENS4_14ComposedLayoutINS4_7SwizzleILi3ELi4ELi3EEENS4_18smem_ptr_flag_bitsILi16EEENST_INS5_IJSF_NSA_ILi8EEEEEENS5_IJSB_SF_EEEEEEEvNS4_8identityES10_NS11_INS12_ILi2ELi4ELi3EEES15_NST_INS5_IJS16_SG_EEENS5_IJSG_SB_EEEEEEEvS1B_EENS_8epilogue10collective18CollectiveEpilogueINS1I_23Sm100TmaWarpSpecializedILi3ELi2ELi32ELb1ELb0EEEJSH_NS5_IJNST_ISE_SB_EENST_ISG_SB_EEEEESI_SK_SI_SK_NS1I_6fusion15FusionCallbacksIS1M_NS1Q_17LinearCombinationISI_fSI_fLNS_15FloatRoundStyleE2EEESH_S1P_JEEENS4_5SM1004TMEM4LOAD26SM100_TMEM_LOAD_32dp32b32xES10_S1G_NS4_39AutoVectorizingCopyWithAssumedAlignmentILi128EEENS4_14SM90_TMA_STOREES1G_S21_S21_EEEvvEEEEvNT_6ParamsE)
        /*0008*/ 	.word	0x0000006f


	//----- nvinfo : EIATTR_FRAME_SIZE
	.align		4
.L_19:
        /*000c*/ 	.byte	0x04, 0x11
        /*000e*/ 	.short	(.L_21 - .L_20)
	.align		4
.L_20:
        /*0010*/ 	.word	index@($__internal_2_$__cuda_sm10x_tcgen05_guardrail_trap_unallocated_columns_being_dealloced)
        /*0014*/ 	.word	0x00000000


	//----- nvinfo : EIATTR_FRAME_SIZE
	.align		4
.L_21:
        /*0018*/ 	.byte	0x04, 0x11
        /*001a*/ 	.short	(.L_23 - .L_22)
	.align		4
.L_22:
        /*001c*/ 	.word	index@($__internal_1_$__cuda_sm10x_tcgen05_guardrail_trap_phase_invalid_during_alloc)
        /*0020*/ 	.word	0x00000000


	//----- nvinfo : EIATTR_FRAME_SIZE
	.align		4
.L_23:
        /*0024*/ 	.byte	0x04, 0x11
        /*0026*/ 	.short	(.L_25 - .L_24)
	.align		4
.L_24:
        /*0028*/ 	.word	index@($__internal_0_$__cuda_sm10x_tcgen05_guardrail_trap_col_being_dealloced_not_returned_by_alloc)
        /*002c*/ 	.word	0x00000000


	//----- nvinfo : EIATTR_FRAME_SIZE
	.align		4
.L_25:
        /*0030*/ 	.byte	0x04, 0x11
        /*0032*/ 	.short	(.L_27 - .L_26)
	.align		4
.L_26:
        /*0034*/ 	.word	index@(_ZN7cutlass13device_kernelINS_4gemm6kernel13GemmUniversalIN4cute5tupleIJiiiiEEENS1_10collective13CollectiveMmaINS1_35MainloopSm100TmaUmmaWarpSpecializedILi16ELi2ELi4ENS5_IJNS4_1CILi1EEESB_SB_EEEEENS5_IJNSA_ILi128EEENSA_ILi64EEENSA_ILi32EEEEEENS_10bfloat16_tENS5_IJSB_llEEESI_NS5_IJlSB_lEEENS4_8TiledMMAINS4_8MMA_AtomIJNS4_20SM100_MMA_F16BF16_SSISI_SI_fLi128ELi64ELNS4_4UMMA5MajorE1ELSP_0ELNSO_7ScaleInE0ELSQ_0EEEEEENS4_6LayoutISC_NS5_IJNSA_ILi0EEESU_SU_EEEEENS5_IJNS4_10UnderscoreESX_SX_EEEEENS4_13SM90_TMA_LOADENS4_14ComposedLayoutINS4_7SwizzleILi3ELi4ELi3EEENS4_18smem_ptr_flag_bitsILi16EEENST_INS5_IJSF_NSA_ILi8EEEEEENS5_IJSB_SF_EEEEEEEvNS4_8identityES10_NS11_INS12_ILi2ELi4ELi3EEES15_NST_INS5_IJS16_SG_EEENS5_IJSG_SB_EEEEEEEvS1B_EENS_8epilogue10collective18CollectiveEpilogueINS1I_23Sm100TmaWarpSpecializedILi3ELi2ELi32ELb1ELb0EEEJSH_NS5_IJNST_ISE_SB_EENST_ISG_SB_EEEEESI_SK_SI_SK_NS1I_6fusion15FusionCallbacksIS1M_NS1Q_17LinearCombinationISI_fSI_fLNS_15FloatRoundStyleE2EEESH_S1P_JEEENS4_5SM1004TMEM4LOAD26SM100_TMEM_LOAD_32dp32b32xES10_S1G_NS4_39AutoVectorizingCopyWithAssumedAlignmentILi128EEENS4_14SM90_TMA_STOREES1G_S21_S21_EEEvvEEEEvNT_6ParamsE)
        /*0038*/ 	.word	0x00000000


	//----- nvinfo : EIATTR_MIN_STACK_SIZE
	.align		4
.L_27:
        /*003c*/ 	.byte	0x04, 0x12
        /*003e*/ 	.short	(.L_29 - .L_28)
	.align		4
.L_28:
        /*0040*/ 	.word	index@(_ZN7cutlass13device_kernelINS_4gemm6kernel13GemmUniversalIN4cute5tupleIJiiiiEEENS1_10collective13CollectiveMmaINS1_35MainloopSm100TmaUmmaWarpSpecializedILi16ELi2ELi4ENS5_IJNS4_1CILi1EEESB_SB_EEEEENS5_IJNSA_ILi128EEENSA_ILi64EEENSA_ILi32EEEEEENS_10bfloat16_tENS5_IJSB_llEEESI_NS5_IJlSB_lEEENS4_8TiledMMAINS4_8MMA_AtomIJNS4_20SM100_MMA_F16BF16_SSISI_SI_fLi128ELi64ELNS4_4UMMA5MajorE1ELSP_0ELNSO_7ScaleInE0ELSQ_0EEEEEENS4_6LayoutISC_NS5_IJNSA_ILi0EEESU_SU_EEEEENS5_IJNS4_10UnderscoreESX_SX_EEEEENS4_13SM90_TMA_LOADENS4_14ComposedLayoutINS4_7SwizzleILi3ELi4ELi3EEENS4_18smem_ptr_flag_bitsILi16EEENST_INS5_IJSF_NSA_ILi8EEEEEENS5_IJSB_SF_EEEEEEEvNS4_8identityES10_NS11_INS12_ILi2ELi4ELi3EEES15_NST_INS5_IJS16_SG_EEENS5_IJSG_SB_EEEEEEEvS1B_EENS_8epilogue10collective18CollectiveEpilogueINS1I_23Sm100TmaWarpSpecializedILi3ELi2ELi32ELb1ELb0EEEJSH_NS5_IJNST_ISE_SB_EENST_ISG_SB_EEEEESI_SK_SI_SK_NS1I_6fusion15FusionCallbacksIS1M_NS1Q_17LinearCombinationISI_fSI_fLNS_15FloatRoundStyleE2EEESH_S1P_JEEENS4_5SM1004TMEM4LOAD26SM100_TMEM_LOAD_32dp32b32xES10_S1G_NS4_39AutoVectorizingCopyWithAssumedAlignmentILi128EEENS4_14SM90_TMA_STOREES1G_S21_S21_EEEvvEEEEvNT_6ParamsE)
        /*0044*/ 	.word	0x00000000
.L_29:


//--------------------- .nv.compat                --------------------------
	.section	.nv.compat,"",@"SHT_CUDA_COMPAT_INFO"
	.align	4
        /*0000*/ 	.byte	0x02, 0x09, 0x01, 0x00, 0x02, 0x02, 0x02, 0x00, 0x02, 0x05, 0x05, 0x00, 0x03, 0x07, 0x01, 0x01
        /*0010*/ 	.byte	0x02, 0x03, 0x01, 0x00, 0x02, 0x06, 0x01, 0x00, 0x04, 0x0b, 0x08, 0x00, 0x09, 0x00, 0x00, 0x00
        /*0020*/ 	.byte	0x00, 0x00, 0x00, 0x00


//--------------------- .nv.info._ZN7cutlass13device_kernelINS_4gemm6kernel13GemmUniversalIN4cute5tupleIJiiiiEEENS1_10collective13CollectiveMmaINS1_35MainloopSm100TmaUmmaWarpSpecializedILi16ELi2ELi4ENS5_IJNS4_1CILi1EEESB_SB_EEEEENS5_IJNSA_ILi128EEENSA_ILi64EEENSA_ILi32EEEEEENS_10bfloat16_tENS5_IJSB_llEEESI_NS5_IJlSB_lEEENS4_8TiledMMAINS4_8MMA_AtomIJNS4_20SM100_MMA_F16BF16_SSISI_SI_fLi128ELi64ELNS4_4UMMA5MajorE1ELSP_0ELNSO_7ScaleInE0ELSQ_0EEEEEENS4_6LayoutISC_NS5_IJNSA_ILi0EEESU_SU_EEEEENS5_IJNS4_10UnderscoreESX_SX_EEEEENS4_13SM90_TMA_LOADENS4_14ComposedLayoutINS4_7SwizzleILi3ELi4ELi3EEENS4_18smem_ptr_flag_bitsILi16EEENST_INS5_IJSF_NSA_ILi8EEEEEENS5_IJSB_SF_EEEEEEEvNS4_8identityES10_NS11_INS12_ILi2ELi4ELi3EEES15_NST_INS5_IJS16_SG_EEENS5_IJSG_SB_EEEEEEEvS1B_EENS_8epilogue10collective18CollectiveEpilogueINS1I_23Sm100TmaWarpSpecializedILi3ELi2ELi32ELb1ELb0EEEJSH_NS5_IJNST_ISE_SB_EENST_ISG_SB_EEEEESI_SK_SI_SK_NS1I_6fusion15FusionCallbacksIS1M_NS1Q_17LinearCombinationISI_fSI_fLNS_15FloatRoundStyleE2EEESH_S1P_JEEENS4_5SM1004TMEM4LOAD26SM100_TMEM_LOAD_32dp32b32xES10_S1G_NS4_39AutoVectorizingCopyWithAssumedAlignmentILi128EEENS4_14SM90_TMA_STOREES1G_S21_S21_EEEvvEEEEvNT_6ParamsE --------------------------
	.section	.nv.info._ZN7cutlass13device_kernelINS_4gemm6kernel13GemmUniversalIN4cute5tupleIJiiiiEEENS1_10collective13CollectiveMmaINS1_35MainloopSm100TmaUmmaWarpSpecializedILi16ELi2ELi4ENS5_IJNS4_1CILi1EEESB_SB_EEEEENS5_IJNSA_ILi128EEENSA_ILi64EEENSA_ILi32EEEEEENS_10bfloat16_tENS5_IJSB_llEEESI_NS5_IJlSB_lEEENS4_8TiledMMAINS4_8MMA_AtomIJNS4_20SM100_MMA_F16BF16_SSISI_SI_fLi128ELi64ELNS4_4UMMA5MajorE1ELSP_0ELNSO_7ScaleInE0ELSQ_0EEEEEENS4_6LayoutISC_NS5_IJNSA_ILi0EEESU_SU_EEEEENS5_IJNS4_10UnderscoreESX_SX_EEEEENS4_13SM90_TMA_LOADENS4_14ComposedLayoutINS4_7SwizzleILi3ELi4ELi3EEENS4_18smem_ptr_flag_bitsILi16EEENST_INS5_IJSF_NSA_ILi8EEEEEENS5_IJSB_SF_EEEEEEEvNS4_8identityES10_NS11_INS12_ILi2ELi4ELi3EEES15_NST_INS5_IJS16_SG_EEENS5_IJSG_SB_EEEEEEEvS1B_EENS_8epilogue10collective18CollectiveEpilogueINS1I_23Sm100TmaWarpSpecializedILi3ELi2ELi32ELb1ELb0EEEJSH_NS5_IJNST_ISE_SB_EENST_ISG_SB_EEEEESI_SK_SI_SK_NS1I_6fusion15FusionCallbacksIS1M_NS1Q_17LinearCombinationISI_fSI_fLNS_15FloatRoundStyleE2EEESH_S1P_JEEENS4_5SM1004TMEM4LOAD26SM100_TMEM_LOAD_32dp32b32xES10_S1G_NS4_39AutoVectorizingCopyWithAssumedAlignmentILi128EEENS4_14SM90_TMA_STOREES1G_S21_S21_EEEvvEEEEvNT_6ParamsE,"",@"SHT_CUDA_INFO"
	.sectionflags	@""
	.align	4


	//----- nvinfo : EIATTR_CUDA_API_VERSION
	.align		4
        /*0000*/ 	.byte	0x04, 0x37
        /*0002*/ 	.short	(.L_31 - .L_30)
.L_30:
        /*0004*/ 	.word	0x00000082


	//----- nvinfo : EIATTR_KPARAM_INFO
	.align		4
.L_31:
        /*0008*/ 	.byte	0x04, 0x17
        /*000a*/ 	.short	(.L_33 - .L_32)
.L_32:
        /*000c*/ 	.word	0x00000000
        /*0010*/ 	.short	0x0000
        /*0012*/ 	.short	0x0000
        /*0014*/ 	.byte	0x00, 0xf0, 0x01, 0x20


	//----- nvinfo : EIATTR_AT_ENTRY_FRAGMENTS
	.align		4
.L_33:
        /*0018*/ 	.byte	0x04, 0x4f
        /*001a*/ 	.short	(.L_35 - .L_34)


	//   ....[0]....
.L_34:
        /*001c*/ 	.word	0x00000006


	//----- nvinfo : EIATTR_RESERVED_SMEM_USED
	.align		4
.L_35:
        /*0020*/ 	.byte	0x01, 0x41
	.zero		2


	//----- nvinfo : EIATTR_SPARSE_MMA_MASK
	.align		4
        /*0024*/ 	.byte	0x03, 0x50
        /*0026*/ 	.short	0x0000


	//----- nvinfo : EIATTR_TCGEN05_1CTA_USED
	.align		4
        /*0028*/ 	.byte	0x01, 0x51
	.zero		2


	//----- nvinfo : EIATTR_MAXREG_COUNT
	.align		4
        /*002c*/ 	.byte	0x03, 0x1b
        /*002e*/ 	.short	0x00ff


	//----- nvinfo : EIATTR_NUM_BARRIERS
	.align		4
        /*0030*/ 	.byte	0x02, 0x4c
        /*0032*/ 	.byte	0x07
	.zero		1


	//----- nvinfo : EIATTR_EXTERNS
	.align		4
        /*0034*/ 	.byte	0x04, 0x0f
        /*0036*/ 	.short	(.L_37 - .L_36)


	//   ....[0]....
	.align		4
.L_36:
        /*0038*/ 	.word	index@(__assertfail)


	//----- nvinfo : EIATTR_MERCURY_ISA_VERSION
	.align		4
.L_37:
        /*003c*/ 	.byte	0x03, 0x5f
        /*003e*/ 	.short	0x0101


	//----- nvinfo : EIATTR_INT_WARP_WIDE_INSTR_OFFSETS
	.align		4
        /*0040*/ 	.byte	0x04, 0x31
        /*0042*/ 	.short	(.L_39 - .L_38)


	//   ....[0]....
.L_38:
        /*0044*/ 	.word	0x00002030


	//   ....[1]....
        /*0048*/ 	.word	0x00004050


	//   ....[2]....
        /*004c*/ 	.word	0x00004080


	//   ....[3]....
        /*0050*/ 	.word	0x000040d0


	//   ....[4]....
        /*0054*/ 	.word	0x000049c0


	//   ....[5]....
        /*0058*/ 	.word	0x000049e0


	//   ....[6]....
        /*005c*/ 	.word	0x00004cb0


	//   ....[7]....
        /*0060*/ 	.word	0x00004de0


	//----- nvinfo : EIATTR_COOP_GROUP_MASK_REGIDS
	.align		4
.L_39:
        /*0064*/ 	.byte	0x04, 0x29
        /*0066*/ 	.short	(.L_41 - .L_40)


	//   ....[0]....
.L_40:
        /*0068*/ 	.word	0xffffffff


	//   ....[1]....
        /*006c*/ 	.word	0xffffffff


	//   ....[2]....
        /*0070*/ 	.word	0xffffffff


	//   ....[3]....
        /*0074*/ 	.word	0xffffffff


	//   ....[4]....
        /*0078*/ 	.word	0xffffffff


	//   ....[5]....
        /*007c*/ 	.word	0xffffffff


	//   ....[6]....
        /*0080*/ 	.word	0xffffffff


	//   ....[7]....
        /*0084*/ 	.word	0xffffffff


	//   ....[8]....
        /*0088*/ 	.word	0xffffffff


	//   ....[9]....
        /*008c*/ 	.word	0xffffffff


	//   ....[10]....
        /*0090*/ 	.word	0xffffffff


	//   ....[11]....
        /*0094*/ 	.word	0xffffffff


	//   ....[12]....
        /*0098*/ 	.word	0xffffffff


	//----- nvinfo : EIATTR_COOP_GROUP_INSTR_OFFSETS
	.align		4
.L_41:
        /*009c*/ 	.byte	0x04, 0x28
        /*009e*/ 	.short	(.L_43 - .L_42)


	//   ....[0]....
.L_42:
        /*00a0*/ 	.word	0x00000090


	//   ....[1]....
        /*00a4*/ 	.word	0x000004d0


	//   ....[2]....
        /*00a8*/ 	.word	0x000007f0


	//   ....[3]....
        /*00ac*/ 	.word	0x00000970


	//   ....[4]....
        /*00b0*/ 	.word	0x00000a70


	//   ....[5]....
        /*00b4*/ 	.word	0x00000be0


	//   ....[6]....
        /*00b8*/ 	.word	0x00000d80


	//   ....[7]....
        /*00bc*/ 	.word	0x00001f10


	//   ....[8]....
        /*00c0*/ 	.word	0x000033b0


	//   ....[9]....
        /*00c4*/ 	.word	0x000035c0


	//   ....[10]....
        /*00c8*/ 	.word	0x000035f0


	//   ....[11]....
        /*00cc*/ 	.word	0x00003f40


	//   ....[12]....
        /*00d0*/ 	.word	0x00004170


	//----- nvinfo : EIATTR_VRC_CTA_INIT_COUNT
	.align		4
.L_43:
        /*00d4*/ 	.byte	0x02, 0x4a
        /*00d6*/ 	.byte	0x80
	.zero		1


	//----- nvinfo : EIATTR_SYSCALL_OFFSETS
	.align		4
        /*00d8*/ 	.byte	0x04, 0x46
        /*00da*/ 	.short	(.L_45 - .L_44)


	//   ....[0]....
.L_44:
        /*00dc*/ 	.word	0x00005990


	//   ....[1]....
        /*00e0*/ 	.word	0x00005a80


	//   ....[2]....
        /*00e4*/ 	.word	0x000062c0


	//   ....[3]....
        /*00e8*/ 	.word	0x00006f70


	//----- nvinfo : EIATTR_MBARRIER_INSTR_OFFSETS
	.align		4
.L_45:
        /*00ec*/ 	.byte	0x04, 0x39
        /*00ee*/ 	.short	(.L_47 - .L_46)


	//   ....[0]....
.L_46:
        /*00f0*/ 	.word	0x000005d0
        /*00f4*/ 	.word	0x000000ff
        /*00f8*/ 	.word	0x00000000
        /*00fc*/ 	.short	0x0100
        /*00fe*/ 	.byte	0x05
	.zero		1


	//   ....[1]....
        /*0100*/ 	.word	0x000005e0
        /*0104*/ 	.word	0x000000ff
        /*0108*/ 	.word	0x00000080
        /*010c*/ 	.short	0x0100
        /*010e*/ 	.byte	0x05
	.zero		1


	//   ....[2]....
        /*0110*/ 	.word	0x000005f0
        /*0114*/ 	.word	0x000000ff
        /*0118*/ 	.word	0x00000008
        /*011c*/ 	.short	0x0100
        /*011e*/ 	.byte	0x05
	.zero		1


	//   ....[3]....
        /*0120*/ 	.word	0x00000600
        /*0124*/ 	.word	0x000000ff
        /*0128*/ 	.word	0x00000088
        /*012c*/ 	.short	0x0100
        /*012e*/ 	.byte	0x05
	.zero		1


	//   ....[4]....
        /*0130*/ 	.word	0x00000610
        /*0134*/ 	.word	0x000000ff
        /*0138*/ 	.word	0x00000010
        /*013c*/ 	.short	0x0100
        /*013e*/ 	.byte	0x05
	.zero		1


	//   ....[5]....
        /*0140*/ 	.word	0x00000620
        /*0144*/ 	.word	0x000000ff
        /*0148*/ 	.word	0x00000090
        /*014c*/ 	.short	0x0100
        /*014e*/ 	.byte	0x05
	.zero		1


	//   ....[6]....
        /*0150*/ 	.word	0x00000630
        /*0154*/ 	.word	0x000000ff
        /*0158*/ 	.word	0x00000018
        /*015c*/ 	.short	0x0100
        /*015e*/ 	.byte	0x05
	.zero		1


	//   ....[7]....
        /*0160*/ 	.word	0x00000640
        /*0164*/ 	.word	0x000000ff
        /*0168*/ 	.word	0x00000098
        /*016c*/ 	.short	0x0100
        /*016e*/ 	.byte	0x05
	.zero		1


	//   ....[8]....
        /*0170*/ 	.word	0x00000650
        /*0174*/ 	.word	0x000000ff
        /*0178*/ 	.word	0x00000020
        /*017c*/ 	.short	0x0100
        /*017e*/ 	.byte	0x05
	.zero		1


	//   ....[9]....
        /*0180*/ 	.word	0x00000660
        /*0184*/ 	.word	0x000000ff
        /*0188*/ 	.word	0x000000a0
        /*018c*/ 	.short	0x0100
        /*018e*/ 	.byte	0x05
	.zero		1


	//   ....[10]....
        /*0190*/ 	.word	0x00000670
        /*0194*/ 	.word	0x000000ff
        /*0198*/ 	.word	0x00000028
        /*019c*/ 	.short	0x0100
        /*019e*/ 	.byte	0x05
	.zero		1


	//   ....[11]....
        /*01a0*/ 	.word	0x00000680
        /*01a4*/ 	.word	0x000000ff
        /*01a8*/ 	.word	0x000000a8
        /*01ac*/ 	.short	0x0100
        /*01ae*/ 	.byte	0x05
	.zero		1


	//   ....[12]....
        /*01b0*/ 	.word	0x00000690
        /*01b4*/ 	.word	0x000000ff
        /*01b8*/ 	.word	0x00000030
        /*01bc*/ 	.short	0x0100
        /*01be*/ 	.byte	0x05
	.zero		1


	//   ....[13]....
        /*01c0*/ 	.word	0x000006a0
        /*01c4*/ 	.word	0x000000ff
        /*01c8*/ 	.word	0x000000b0
        /*01cc*/ 	.short	0x0100
        /*01ce*/ 	.byte	0x05
	.zero		1


	//   ....[14]....
        /*01d0*/ 	.word	0x000006b0
        /*01d4*/ 	.word	0x000000ff
        /*01d8*/ 	.word	0x00000038
        /*01dc*/ 	.short	0x0100
        /*01de*/ 	.byte	0x05
	.zero		1


	//   ....[15]....
        /*01e0*/ 	.word	0x000006c0
        /*01e4*/ 	.word	0x000000ff
        /*01e8*/ 	.word	0x000000b8
        /*01ec*/ 	.short	0x0100
        /*01ee*/ 	.byte	0x05
	.zero		1


	//   ....[16]....
        /*01f0*/ 	.word	0x000006d0
        /*01f4*/ 	.word	0x000000ff
        /*01f8*/ 	.word	0x00000040
        /*01fc*/ 	.short	0x0100
        /*01fe*/ 	.byte	0x05
	.zero		1


	//   ....[17]....
        /*0200*/ 	.word	0x000006e0
        /*0204*/ 	.word	0x000000ff
        /*0208*/ 	.word	0x000000c0
        /*020c*/ 	.short	0x0100
        /*020e*/ 	.byte	0x05
	.zero		1


	//   ....[18]....
        /*0210*/ 	.word	0x000006f0
        /*0214*/ 	.word	0x000000ff
        /*0218*/ 	.word	0x00000048
        /*021c*/ 	.short	0x0100
        /*021e*/ 	.byte	0x05
	.zero		1


	//   ....[19]....
        /*0220*/ 	.word	0x00000700
        /*0224*/ 	.word	0x000000ff
        /*0228*/ 	.word	0x000000c8
        /*022c*/ 	.short	0x0100
        /*022e*/ 	.byte	0x05
	.zero		1


	//   ....[20]....
        /*0230*/ 	.word	0x00000710
        /*0234*/ 	.word	0x000000ff
        /*0238*/ 	.word	0x00000050
        /*023c*/ 	.short	0x0100
        /*023e*/ 	.byte	0x05
	.zero		1


	//   ....[21]....
        /*0240*/ 	.word	0x00000720
        /*0244*/ 	.word	0x000000ff
        /*0248*/ 	.word	0x000000d0
        /*024c*/ 	.short	0x0100
        /*024e*/ 	.byte	0x05
	.zero		1


	//   ....[22]....
        /*0250*/ 	.word	0x00000730
        /*0254*/ 	.word	0x000000ff
        /*0258*/ 	.word	0x00000058
        /*025c*/ 	.short	0x0100
        /*025e*/ 	.byte	0x05
	.zero		1


	//   ....[23]....
        /*0260*/ 	.word	0x00000740
        /*0264*/ 	.word	0x000000ff
        /*0268*/ 	.word	0x000000d8
        /*026c*/ 	.short	0x0100
        /*026e*/ 	.byte	0x05
	.zero		1


	//   ....[24]....
        /*0270*/ 	.word	0x00000750
        /*0274*/ 	.word	0x000000ff
        /*0278*/ 	.word	0x00000060
        /*027c*/ 	.short	0x0100
        /*027e*/ 	.byte	0x05
	.zero		1


	//   ....[25]....
        /*0280*/ 	.word	0x00000760
        /*0284*/ 	.word	0x000000ff
        /*0288*/ 	.word	0x000000e0
        /*028c*/ 	.short	0x0100
        /*028e*/ 	.byte	0x05
	.zero		1


	//   ....[26]....
        /*0290*/ 	.word	0x00000770
        /*0294*/ 	.word	0x000000ff
        /*0298*/ 	.word	0x00000068
        /*029c*/ 	.short	0x0100
        /*029e*/ 	.byte	0x05
	.zero		1


	//   ....[27]....
        /*02a0*/ 	.word	0x00000780
        /*02a4*/ 	.word	0x000000ff
        /*02a8*/ 	.word	0x000000e8
        /*02ac*/ 	.short	0x0100
        /*02ae*/ 	.byte	0x05
	.zero		1


	//   ....[28]....
        /*02b0*/ 	.word	0x00000790
        /*02b4*/ 	.word	0x000000ff
        /*02b8*/ 	.word	0x00000070
        /*02bc*/ 	.short	0x0100
        /*02be*/ 	.byte	0x05
	.zero		1


	//   ....[29]....
        /*02c0*/ 	.word	0x000007a0
        /*02c4*/ 	.word	0x000000ff
        /*02c8*/ 	.word	0x000000f0
        /*02cc*/ 	.short	0x0100
        /*02ce*/ 	.byte	0x05
	.zero		1


	//   ....[30]....
        /*02d0*/ 	.word	0x000007b0
        /*02d4*/ 	.word	0x000000ff
        /*02d8*/ 	.word	0x00000078
        /*02dc*/ 	.short	0x0100
        /*02de*/ 	.byte	0x05
	.zero		1


	//   ....[31]....
        /*02e0*/ 	.word	0x000007c0
        /*02e4*/ 	.word	0x000000ff
        /*02e8*/ 	.word	0x000000f8
        /*02ec*/ 	.short	0x0100
        /*02ee*/ 	.byte	0x05
	.zero		1


	//   ....[32]....
        /*02f0*/ 	.word	0x00000900
        /*02f4*/ 	.word	0x000000ff
        /*02f8*/ 	.word	0x00000100
        /*02fc*/ 	.short	0x0100
        /*02fe*/ 	.byte	0x07
	.zero		1


	//   ....[33]....
        /*0300*/ 	.word	0x00000910
        /*0304*/ 	.word	0x000000ff
        /*0308*/ 	.word	0x00000118
        /*030c*/ 	.short	0x0100
        /*030e*/ 	.byte	0x07
	.zero		1


	//   ....[34]....
        /*0310*/ 	.word	0x00000920
        /*0314*/ 	.word	0x000000ff
        /*0318*/ 	.word	0x00000108
        /*031c*/ 	.short	0x0100
        /*031e*/ 	.byte	0x07
	.zero		1


	//   ....[35]....
        /*0320*/ 	.word	0x00000930
        /*0324*/ 	.word	0x000000ff
        /*0328*/ 	.word	0x00000120
        /*032c*/ 	.short	0x0100
        /*032e*/ 	.byte	0x07
	.zero		1


	//   ....[36]....
        /*0330*/ 	.word	0x00000940
        /*0334*/ 	.word	0x000000ff
        /*0338*/ 	.word	0x00000110
        /*033c*/ 	.short	0x0100
        /*033e*/ 	.byte	0x07
	.zero		1


	//   ....[37]....
        /*0340*/ 	.word	0x00000950
        /*0344*/ 	.word	0x000000ff
        /*0348*/ 	.word	0x00000128
        /*034c*/ 	.short	0x0100
        /*034e*/ 	.byte	0x07
	.zero		1


	//   ....[38]....
        /*0350*/ 	.word	0x00000a40
        /*0354*/ 	.word	0x000000ff
        /*0358*/ 	.word	0x00000130
        /*035c*/ 	.short	0x0100
        /*035e*/ 	.byte	0x05
	.zero		1


	//   ....[39]....
        /*0360*/ 	.word	0x00000a50
        /*0364*/ 	.word	0x000000ff
        /*0368*/ 	.word	0x00000138
        /*036c*/ 	.short	0x0100
        /*036e*/ 	.byte	0x05
	.zero		1


	//   ....[40]....
        /*0370*/ 	.word	0x00000b90
        /*0374*/ 	.word	0x000000ff
        /*0378*/ 	.word	0x00000140
        /*037c*/ 	.short	0x0100
        /*037e*/ 	.byte	0x05
	.zero		1


	//   ....[41]....
        /*0380*/ 	.word	0x00000ba0
        /*0384*/ 	.word	0x000000ff
        /*0388*/ 	.word	0x00000150
        /*038c*/ 	.short	0x0100
        /*038e*/ 	.byte	0x05
	.zero		1


	//   ....[42]....
        /*0390*/ 	.word	0x00000bb0
        /*0394*/ 	.word	0x000000ff
        /*0398*/ 	.word	0x00000148
        /*039c*/ 	.short	0x0100
        /*039e*/ 	.byte	0x05
	.zero		1


	//   ....[43]....
        /*03a0*/ 	.word	0x00000bc0
        /*03a4*/ 	.word	0x000000ff
        /*03a8*/ 	.word	0x00000158
        /*03ac*/ 	.short	0x0100
        /*03ae*/ 	.byte	0x05
	.zero		1


	//   ....[44]....
        /*03b0*/ 	.word	0x00000cf0
        /*03b4*/ 	.word	0x000000ff
        /*03b8*/ 	.word	0x00000160
        /*03bc*/ 	.short	0x0100
        /*03be*/ 	.byte	0x07
	.zero		1


	//   ....[45]....
        /*03c0*/ 	.word	0x00000d00
        /*03c4*/ 	.word	0x000000ff
        /*03c8*/ 	.word	0x00000180
        /*03cc*/ 	.short	0x0100
        /*03ce*/ 	.byte	0x07
	.zero		1


	//   ....[46]....
        /*03d0*/ 	.word	0x00000d10
        /*03d4*/ 	.word	0x000000ff
        /*03d8*/ 	.word	0x00000168
        /*03dc*/ 	.short	0x0100
        /*03de*/ 	.byte	0x07
	.zero		1


	//   ....[47]....
        /*03e0*/ 	.word	0x00000d20
        /*03e4*/ 	.word	0x000000ff
        /*03e8*/ 	.word	0x00000188
        /*03ec*/ 	.short	0x0100
        /*03ee*/ 	.byte	0x07
	.zero		1


	//   ....[48]....
        /*03f0*/ 	.word	0x00000d30
        /*03f4*/ 	.word	0x000000ff
        /*03f8*/ 	.word	0x00000170
        /*03fc*/ 	.short	0x0100
        /*03fe*/ 	.byte	0x07
	.zero		1


	//   ....[49]....
        /*0400*/ 	.word	0x00000d40
        /*0404*/ 	.word	0x000000ff
        /*0408*/ 	.word	0x00000190
        /*040c*/ 	.short	0x0100
        /*040e*/ 	.byte	0x07
	.zero		1


	//   ....[50]....
        /*0410*/ 	.word	0x00000d50
        /*0414*/ 	.word	0x000000ff
        /*0418*/ 	.word	0x00000178
        /*041c*/ 	.short	0x0100
        /*041e*/ 	.byte	0x07
	.zero		1


	//   ....[51]....
        /*0420*/ 	.word	0x00000d60
        /*0424*/ 	.word	0x000000ff
        /*0428*/ 	.word	0x00000198
        /*042c*/ 	.short	0x0100
        /*042e*/ 	.byte	0x07
	.zero		1


	//   ....[52]....
        /*0430*/ 	.word	0x00000e50
        /*0434*/ 	.word	0x000000ff
        /*0438*/ 	.word	0x000001a0
        /*043c*/ 	.short	0x0100
        /*043e*/ 	.byte	0x05
	.zero		1


	//   ....[53]....
        /*0440*/ 	.word	0x00000e60
        /*0444*/ 	.word	0x000000ff
        /*0448*/ 	.word	0x000001b0
        /*044c*/ 	.short	0x0100
        /*044e*/ 	.byte	0x05
	.zero		1


	//   ....[54]....
        /*0450*/ 	.word	0x00000e70
        /*0454*/ 	.word	0x000000ff
        /*0458*/ 	.word	0x000001a8
        /*045c*/ 	.short	0x0100
        /*045e*/ 	.byte	0x05
	.zero		1


	//   ....[55]....
        /*0460*/ 	.word	0x00000e80
        /*0464*/ 	.word	0x000000ff
        /*0468*/ 	.word	0x000001b8
        /*046c*/ 	.short	0x0100
        /*046e*/ 	.byte	0x05
	.zero		1


	//   ....[56]....
        /*0470*/ 	.word	0x00001750
        /*0474*/ 	.word	0x00000002
        /*0478*/ 	.word	0x000001b0
        /*047c*/ 	.short	0x010a
        /*047e*/ 	.byte	0xff
	.zero		1


	//   ....[57]....
        /*0480*/ 	.word	0x00001780
        /*0484*/ 	.word	0x00000002
        /*0488*/ 	.word	0x000001a0
        /*048c*/ 	.short	0x0101
        /*048e*/ 	.byte	0xff
	.zero		1


	//   ....[58]....
        /*0490*/ 	.word	0x00001850
        /*0494*/ 	.word	0x000000ff
        /*0498*/ 	.word	0x00000080
        /*049c*/ 	.short	0x010a
        /*049e*/ 	.byte	0x08
	.zero		1


	//   ....[59]....
        /*04a0*/ 	.word	0x00001900
        /*04a4*/ 	.word	0x000000ff
        /*04a8*/ 	.word	0x00000080
        /*04ac*/ 	.short	0x010a
        /*04ae*/ 	.byte	0x21
	.zero		1


	//   ....[60]....
        /*04b0*/ 	.word	0x00001a50
        /*04b4*/ 	.word	0x000000ff
        /*04b8*/ 	.word	0x00000080
        /*04bc*/ 	.short	0x010a
        /*04be*/ 	.byte	0x08
	.zero		1


	//   ....[61]....
        /*04c0*/ 	.word	0x00001bb0
        /*04c4*/ 	.word	0x000000ff
        /*04c8*/ 	.word	0x00000138
        /*04cc*/ 	.short	0x0101
        /*04ce*/ 	.byte	0x04
	.zero		1


	//   ....[62]....
        /*04d0*/ 	.word	0x00001bd0
        /*04d4*/ 	.word	0x000000ff
        /*04d8*/ 	.word	0x00000080
        /*04dc*/ 	.short	0x010a
        /*04de*/ 	.byte	0x08
	.zero		1


	//   ....[63]....
        /*04e0*/ 	.word	0x00001c60
        /*04e4*/ 	.word	0x000000ff
        /*04e8*/ 	.word	0x00000080
        /*04ec*/ 	.short	0x010a
        /*04ee*/ 	.byte	0x19
	.zero		1


	//   ....[64]....
        /*04f0*/ 	.word	0x00001db0
        /*04f4*/ 	.word	0x000000ff
        /*04f8*/ 	.word	0x00000080
        /*04fc*/ 	.short	0x010a
        /*04fe*/ 	.byte	0x08
	.zero		1


	//   ....[65]....
        /*0500*/ 	.word	0x00001f40
        /*0504*/ 	.word	0x00000002
        /*0508*/ 	.word	0x00000140
        /*050c*/ 	.short	0x010a
        /*050e*/ 	.byte	0xff
	.zero		1


	//   ....[66]....
        /*0510*/ 	.word	0x00002000
        /*0514*/ 	.word	0x00000002
        /*0518*/ 	.word	0x00000000
        /*051c*/ 	.short	0x0101
        /*051e*/ 	.byte	0xff
	.zero		1


	//   ....[67]....
        /*0520*/ 	.word	0x00002560
        /*0524*/ 	.word	0x000000ff
        /*0528*/ 	.word	0x00000000
        /*052c*/ 	.short	0x010a
        /*052e*/ 	.byte	0x05
	.zero		1


	//   ....[68]....
        /*0530*/ 	.word	0x000025f0
        /*0534*/ 	.word	0x000000ff
        /*0538*/ 	.word	0x00000000
        /*053c*/ 	.short	0x010a
        /*053e*/ 	.byte	0x05
	.zero		1


	//   ....[69]....
        /*0540*/ 	.word	0x00002680
        /*0544*/ 	.word	0x000000ff
        /*0548*/ 	.word	0x00000000
        /*054c*/ 	.short	0x010a
        /*054e*/ 	.byte	0x05
	.zero		1


	//   ....[70]....
        /*0550*/ 	.word	0x00002710
        /*0554*/ 	.word	0x000000ff
        /*0558*/ 	.word	0x00000000
        /*055c*/ 	.short	0x010a
        /*055e*/ 	.byte	0x05
	.zero		1


	//   ....[71]....
        /*0560*/ 	.word	0x000027a0
        /*0564*/ 	.word	0x000000ff
        /*0568*/ 	.word	0x00000000
        /*056c*/ 	.short	0x010a
        /*056e*/ 	.byte	0x05
	.zero		1


	//   ....[72]....
        /*0570*/ 	.word	0x00002830
        /*0574*/ 	.word	0x000000ff
        /*0578*/ 	.word	0x00000000
        /*057c*/ 	.short	0x010a
        /*057e*/ 	.byte	0x05
	.zero		1


	//   ....[73]....
        /*0580*/ 	.word	0x000028c0
        /*0584*/ 	.word	0x000000ff
        /*0588*/ 	.word	0x00000000
        /*058c*/ 	.short	0x010a
        /*058e*/ 	.byte	0x05
	.zero		1


	//   ....[74]....
        /*0590*/ 	.word	0x00002950
        /*0594*/ 	.word	0x000000ff
        /*0598*/ 	.word	0x00000000
        /*059c*/ 	.short	0x010a
        /*059e*/ 	.byte	0x05
	.zero		1


	//   ....[75]....
        /*05a0*/ 	.word	0x000029e0
        /*05a4*/ 	.word	0x000000ff
        /*05a8*/ 	.word	0x00000000
        /*05ac*/ 	.short	0x010a
        /*05ae*/ 	.byte	0x05
	.zero		1


	//   ....[76]....
        /*05b0*/ 	.word	0x00002a70
        /*05b4*/ 	.word	0x000000ff
        /*05b8*/ 	.word	0x00000000
        /*05bc*/ 	.short	0x010a
        /*05be*/ 	.byte	0x05
	.zero		1


	//   ....[77]....
        /*05c0*/ 	.word	0x00002b00
        /*05c4*/ 	.word	0x000000ff
        /*05c8*/ 	.word	0x00000000
        /*05cc*/ 	.short	0x010a
        /*05ce*/ 	.byte	0x05
	.zero		1


	//   ....[78]....
        /*05d0*/ 	.word	0x00002b90
        /*05d4*/ 	.word	0x000000ff
        /*05d8*/ 	.word	0x00000000
        /*05dc*/ 	.short	0x010a
        /*05de*/ 	.byte	0x05
	.zero		1


	//   ....[79]....
        /*05e0*/ 	.word	0x00002c20
        /*05e4*/ 	.word	0x000000ff
        /*05e8*/ 	.word	0x00000000
        /*05ec*/ 	.short	0x010a
        /*05ee*/ 	.byte	0x05
	.zero		1


	//   ....[80]....
        /*05f0*/ 	.word	0x00002cb0
        /*05f4*/ 	.word	0x000000ff
        /*05f8*/ 	.word	0x00000000
        /*05fc*/ 	.short	0x010a
        /*05fe*/ 	.byte	0x05
	.zero		1


	//   ....[81]....
        /*0600*/ 	.word	0x00002d40
        /*0604*/ 	.word	0x000000ff
        /*0608*/ 	.word	0x00000000
        /*060c*/ 	.short	0x010a
        /*060e*/ 	.byte	0x05
	.zero		1


	//   ....[82]....
        /*0610*/ 	.word	0x00002de0
        /*0614*/ 	.word	0x00000000
        /*0618*/ 	.word	0x00000000
        /*061c*/ 	.short	0x010a
        /*061e*/ 	.byte	0xff
	.zero		1


	//   ....[83]....
        /*0620*/ 	.word	0x00002f00
        /*0624*/ 	.word	0x00000000
        /*0628*/ 	.word	0x000001a0
        /*062c*/ 	.short	0x010a
        /*062e*/ 	.byte	0xff
	.zero		1


	//   ....[84]....
        /*0630*/ 	.word	0x00002f70
        /*0634*/ 	.word	0x00000000
        /*0638*/ 	.word	0x00000000
        /*063c*/ 	.short	0x0101
        /*063e*/ 	.byte	0xff
	.zero		1


	//   ....[85]....
        /*0640*/ 	.word	0x00002f90
        /*0644*/ 	.word	0x000000ff
        /*0648*/ 	.word	0x00000150
        /*064c*/ 	.short	0x010a
        /*064e*/ 	.byte	0x05
	.zero		1


	//   ....[86]....
        /*0650*/ 	.word	0x000030b0
        /*0654*/ 	.word	0x00000000
        /*0658*/ 	.word	0x00000140
        /*065c*/ 	.short	0x010a
        /*065e*/ 	.byte	0xff
	.zero		1


	//   ....[87]....
        /*0660*/ 	.word	0x000031b0
        /*0664*/ 	.word	0x00000000
        /*0668*/ 	.word	0x00000000
        /*066c*/ 	.short	0x0101
        /*066e*/ 	.byte	0xff
	.zero		1


	//   ....[88]....
        /*0670*/ 	.word	0x00003240
        /*0674*/ 	.word	0x000000ff
        /*0678*/ 	.word	0x00000150
        /*067c*/ 	.short	0x0106
        /*067e*/ 	.byte	0x05
	.zero		1


	//   ....[89]....
        /*0680*/ 	.word	0x00003260
        /*0684*/ 	.word	0x000000ff
        /*0688*/ 	.word	0x00000150
        /*068c*/ 	.short	0x010a
        /*068e*/ 	.byte	0x05
	.zero		1


	//   ....[90]....
        /*0690*/ 	.word	0x000032f0
        /*0694*/ 	.word	0x000000ff
        /*0698*/ 	.word	0x00000150
        /*069c*/ 	.short	0x0106
        /*069e*/ 	.byte	0x04
	.zero		1


	//   ....[91]....
        /*06a0*/ 	.word	0x00003330
        /*06a4*/ 	.word	0x00000000
        /*06a8*/ 	.word	0x00000150
        /*06ac*/ 	.short	0x010a
        /*06ae*/ 	.byte	0xff
	.zero		1


	//   ....[92]....
        /*06b0*/ 	.word	0x00003830
        /*06b4*/ 	.word	0x00000000
        /*06b8*/ 	.word	0x00000140
        /*06bc*/ 	.short	0x010a
        /*06be*/ 	.byte	0xff
	.zero		1


	//   ....[93]....
        /*06c0*/ 	.word	0x00003940
        /*06c4*/ 	.word	0x00000003
        /*06c8*/ 	.word	0x00000000
        /*06cc*/ 	.short	0x0101
        /*06ce*/ 	.byte	0xff
	.zero		1


	//   ....[94]....
        /*06d0*/ 	.word	0x00003950
        /*06d4*/ 	.word	0x000000ff
        /*06d8*/ 	.word	0x00000000
        /*06dc*/ 	.short	0x010a
        /*06de*/ 	.byte	0x04
	.zero		1


	//   ....[95]....
        /*06e0*/ 	.word	0x00003970
        /*06e4*/ 	.word	0x000000ff
        /*06e8*/ 	.word	0x00000180
        /*06ec*/ 	.short	0x010a
        /*06ee*/ 	.byte	0x08
	.zero		1


	//   ....[96]....
        /*06f0*/ 	.word	0x00003a40
        /*06f4*/ 	.word	0x000000ff
        /*06f8*/ 	.word	0x00000000
        /*06fc*/ 	.short	0x010a
        /*06fe*/ 	.byte	0x07
	.zero		1


	//   ....[97]....
        /*0700*/ 	.word	0x00003b80
        /*0704*/ 	.word	0x000000ff
        /*0708*/ 	.word	0x00000000
        /*070c*/ 	.short	0x010a
        /*070e*/ 	.byte	0x04
	.zero		1


	//   ....[98]....
        /*0710*/ 	.word	0x00003d70
        /*0714*/ 	.word	0x000000ff
        /*0718*/ 	.word	0x00000000
        /*071c*/ 	.short	0x010a
        /*071e*/ 	.byte	0x05
	.zero		1


	//   ....[99]....
        /*0720*/ 	.word	0x00003e00
        /*0724*/ 	.word	0x000000ff
        /*0728*/ 	.word	0x00000000
        /*072c*/ 	.short	0x010a
        /*072e*/ 	.byte	0x05
	.zero		1


	//   ....[100]....
        /*0730*/ 	.word	0x00003e90
        /*0734*/ 	.word	0x000000ff
        /*0738*/ 	.word	0x00000000
        /*073c*/ 	.short	0x010a
        /*073e*/ 	.byte	0x05
	.zero		1


	//   ....[101]....
        /*0740*/ 	.word	0x00003f20
        /*0744*/ 	.word	0x000000ff
        /*0748*/ 	.word	0x00000000
        /*074c*/ 	.short	0x010a
        /*074e*/ 	.byte	0x07
	.zero		1


	//   ....[102]....
        /*0750*/ 	.word	0x00004360
        /*0754*/ 	.word	0x00000000
        /*0758*/ 	.word	0x00000140
        /*075c*/ 	.short	0x010a
        /*075e*/ 	.byte	0xff
	.zero		1


	//   ....[103]....
        /*0760*/ 	.word	0x00004420
        /*0764*/ 	.word	0x00000000
        /*0768*/ 	.word	0x00000000
        /*076c*/ 	.short	0x0101
        /*076e*/ 	.byte	0xff
	.zero		1


	//   ....[104]....
        /*0770*/ 	.word	0x00004740
        /*0774*/ 	.word	0x000000ff
        /*0778*/ 	.word	0x00000138
        /*077c*/ 	.short	0x010a
        /*077e*/ 	.byte	0x07
	.zero		1


	//   ....[105]....
        /*0780*/ 	.word	0x00004960
        /*0784*/ 	.word	0x000000ff
        /*0788*/ 	.word	0x00000118
        /*078c*/ 	.short	0x010a
        /*078e*/ 	.byte	0x0f
	.zero		1


	//   ....[106]....
        /*0790*/ 	.word	0x00004b60
        /*0794*/ 	.word	0x000000ff
        /*0798*/ 	.word	0x00000100
        /*079c*/ 	.short	0x010b
        /*079e*/ 	.byte	0x0f
	.zero		1


	//   ....[107]....
        /*07a0*/ 	.word	0x00004bb0
        /*07a4*/ 	.word	0x000000ff
        /*07a8*/ 	.word	0x00000000
        /*07ac*/ 	.short	0x0101
        /*07ae*/ 	.byte	0x10
	.zero		1


	//   ....[108]....
        /*07b0*/ 	.word	0x00004bf0
        /*07b4*/ 	.word	0x000000ff
        /*07b8*/ 	.word	0x00000118
        /*07bc*/ 	.short	0x010a
        /*07be*/ 	.byte	0x0d
	.zero		1


	//   ....[109]....
        /*07c0*/ 	.word	0x00004e30
        /*07c4*/ 	.word	0x000000ff
        /*07c8*/ 	.word	0x00000100
        /*07cc*/ 	.short	0x010b
        /*07ce*/ 	.byte	0x0d
	.zero		1


	//   ....[110]....
        /*07d0*/ 	.word	0x00004ea0
        /*07d4*/ 	.word	0x000000ff
        /*07d8*/ 	.word	0x00000000
        /*07dc*/ 	.short	0x0101
        /*07de*/ 	.byte	0x0f
	.zero		1


	//   ....[111]....
        /*07e0*/ 	.word	0x00004ef0
        /*07e4*/ 	.word	0x000000ff
        /*07e8*/ 	.word	0x00000000
        /*07ec*/ 	.short	0x010a
        /*07ee*/ 	.byte	0x04
	.zero		1


	//   ....[112]....
        /*07f0*/ 	.word	0x00004f80
        /*07f4*/ 	.word	0x000000ff
        /*07f8*/ 	.word	0x00000000
        /*07fc*/ 	.short	0x010a
        /*07fe*/ 	.byte	0x04
	.zero		1


	//   ....[113]....
        /*0800*/ 	.word	0x00005020
        /*0804*/ 	.word	0x00000000
        /*0808*/ 	.word	0x00000000
        /*080c*/ 	.short	0x010a
        /*080e*/ 	.byte	0xff
	.zero		1


	//   ....[114]....
        /*0810*/ 	.word	0x00005360
        /*0814*/ 	.word	0x00000000
        /*0818*/ 	.word	0x00000140
        /*081c*/ 	.short	0x010a
        /*081e*/ 	.byte	0xff
	.zero		1


	//   ....[115]....
        /*0820*/ 	.word	0x00005470
        /*0824*/ 	.word	0x00000000
        /*0828*/ 	.word	0x00000000
        /*082c*/ 	.short	0x0101
        /*082e*/ 	.byte	0xff
	.zero		1


	//   ....[116]....
        /*0830*/ 	.word	0x00005f10
        /*0834*/ 	.word	0x00000000
        /*0838*/ 	.word	0x00000100
        /*083c*/ 	.short	0x010a
        /*083e*/ 	.byte	0xff
	.zero		1


	//   ....[117]....
        /*0840*/ 	.word	0x00005f80
        /*0844*/ 	.word	0x00000049
        /*0848*/ 	.word	0x00000160
        /*084c*/ 	.short	0x010a
        /*084e*/ 	.byte	0xff
	.zero		1


	//   ....[118]....
        /*0850*/ 	.word	0x00006070
        /*0854*/ 	.word	0x00000000
        /*0858*/ 	.word	0x00000100
        /*085c*/ 	.short	0x010a
        /*085e*/ 	.byte	0xff
	.zero		1


	//   ....[119]....
        /*0860*/ 	.word	0x000061a0
        /*0864*/ 	.word	0x00000049
        /*0868*/ 	.word	0x00000160
        /*086c*/ 	.short	0x010a
        /*086e*/ 	.byte	0xff
	.zero		1


	//   ....[120]....
        /*0870*/ 	.word	0x00006cb0
        /*0874*/ 	.word	0x00000000
        /*0878*/ 	.word	0x00000000
        /*087c*/ 	.short	0x0101
        /*087e*/ 	.byte	0xff
	.zero		1


	//   ....[121]....
        /*0880*/ 	.word	0x00006cc0
        /*0884*/ 	.word	0x00000002
        /*0888*/ 	.word	0x00000100
        /*088c*/ 	.short	0x010a
        /*088e*/ 	.byte	0xff
	.zero		1


	//   ....[122]....
        /*0890*/ 	.word	0x00006d90
        /*0894*/ 	.word	0x00000002
        /*0898*/ 	.word	0x00000100
        /*089c*/ 	.short	0x010a
        /*089e*/ 	.byte	0xff
	.zero		1


	//   ....[123]....
        /*08a0*/ 	.word	0x00007100
        /*08a4*/ 	.word	0x000000ff
        /*08a8*/ 	.word	0x00000000
        /*08ac*/ 	.short	0x0101
        /*08ae*/ 	.byte	0x05
	.zero		1


	//   ....[124]....
        /*08b0*/ 	.word	0x00007a30
        /*08b4*/ 	.word	0x00000000
        /*08b8*/ 	.word	0x00000000
        /*08bc*/ 	.short	0x0101
        /*08be*/ 	.byte	0xff
	.zero		1


	//   ....[125]....
        /*08c0*/ 	.word	0x00007ca0
        /*08c4*/ 	.word	0x000000ff
        /*08c8*/ 	.word	0x00000000
        /*08cc*/ 	.short	0x0101
        /*08ce*/ 	.byte	0x04
	.zero		1


	//   ....[126]....
        /*08d0*/ 	.word	0x00007cc0
        /*08d4*/ 	.word	0x00000002
        /*08d8*/ 	.word	0x000001b0
        /*08dc*/ 	.short	0x010a
        /*08de*/ 	.byte	0xff
	.zero		1


	//   ....[127]....
        /*08e0*/ 	.word	0x00007d20
        /*08e4*/ 	.word	0x00000002
        /*08e8*/ 	.word	0x00000080
        /*08ec*/ 	.short	0x010a
        /*08ee*/ 	.byte	0xff
	.zero		1


	//   ....[128]....
        /*08f0*/ 	.word	0x00007d80
        /*08f4*/ 	.word	0x00000002
        /*08f8*/ 	.word	0x00000080
        /*08fc*/ 	.short	0x010a
        /*08fe*/ 	.byte	0xff
	.zero		1


	//   ....[129]....
        /*0900*/ 	.word	0x00007dd0
        /*0904*/ 	.word	0x00000002
        /*0908*/ 	.word	0x00000140
        /*090c*/ 	.short	0x010a
        /*090e*/ 	.byte	0xff
	.zero		1


	//   ....[130]....
        /*0910*/ 	.word	0x00007e30
        /*0914*/ 	.word	0x00000000
        /*0918*/ 	.word	0x00000000
        /*091c*/ 	.short	0x010a
        /*091e*/ 	.byte	0xff
	.zero		1


	//   ....[131]....
        /*0920*/ 	.word	0x00007e90
        /*0924*/ 	.word	0x00000000
        /*0928*/ 	.word	0x00000000
        /*092c*/ 	.short	0x010a
        /*092e*/ 	.byte	0xff
	.zero		1


	//   ....[132]....
        /*0930*/ 	.word	0x00007ef0
        /*0934*/ 	.word	0x00000000
        /*0938*/ 	.word	0x00000000
        /*093c*/ 	.short	0x010a
        /*093e*/ 	.byte	0xff
	.zero		1


	//   ....[133]....
        /*0940*/ 	.word	0x00007f50
        /*0944*/ 	.word	0x00000000
        /*0948*/ 	.word	0x00000000
        /*094c*/ 	.short	0x010a
        /*094e*/ 	.byte	0xff
	.zero		1


	//   ....[134]....
        /*0950*/ 	.word	0x00007fb0
        /*0954*/ 	.word	0x00000000
        /*0958*/ 	.word	0x00000000
        /*095c*/ 	.short	0x010a
        /*095e*/ 	.byte	0xff
	.zero		1


	//   ....[135]....
        /*0960*/ 	.word	0x00008010
        /*0964*/ 	.word	0x00000000
        /*0968*/ 	.word	0x00000000
        /*096c*/ 	.short	0x010a
        /*096e*/ 	.byte	0xff
	.zero		1


	//   ....[136]....
        /*0970*/ 	.word	0x00008070
        /*0974*/ 	.word	0x00000000
        /*0978*/ 	.word	0x00000000
        /*097c*/ 	.short	0x010a
        /*097e*/ 	.byte	0xff
	.zero		1


	//   ....[137]....
        /*0980*/ 	.word	0x000080d0
        /*0984*/ 	.word	0x00000000
        /*0988*/ 	.word	0x00000000
        /*098c*/ 	.short	0x010a
        /*098e*/ 	.byte	0xff
	.zero		1


	//   ....[138]....
        /*0990*/ 	.word	0x00008130
        /*0994*/ 	.word	0x00000000
        /*0998*/ 	.word	0x00000000
        /*099c*/ 	.short	0x010a
        /*099e*/ 	.byte	0xff
	.zero		1


	//   ....[139]....
        /*09a0*/ 	.word	0x00008190
        /*09a4*/ 	.word	0x00000000
        /*09a8*/ 	.word	0x00000000
        /*09ac*/ 	.short	0x010a
        /*09ae*/ 	.byte	0xff
	.zero		1


	//   ....[140]....
        /*09b0*/ 	.word	0x000081f0
        /*09b4*/ 	.word	0x00000000
        /*09b8*/ 	.word	0x00000000
        /*09bc*/ 	.short	0x010a
        /*09be*/ 	.byte	0xff
	.zero		1


	//   ....[141]....
        /*09c0*/ 	.word	0x00008250
        /*09c4*/ 	.word	0x00000000
        /*09c8*/ 	.word	0x00000000
        /*09cc*/ 	.short	0x010a
        /*09ce*/ 	.byte	0xff
	.zero		1


	//   ....[142]....
        /*09d0*/ 	.word	0x000082b0
        /*09d4*/ 	.word	0x00000000
        /*09d8*/ 	.word	0x00000000
        /*09dc*/ 	.short	0x010a
        /*09de*/ 	.byte	0xff
	.zero		1


	//   ....[143]....
        /*09e0*/ 	.word	0x00008310
        /*09e4*/ 	.word	0x00000000
        /*09e8*/ 	.word	0x00000000
        /*09ec*/ 	.short	0x010a
        /*09ee*/ 	.byte	0xff
	.zero		1


	//   ....[144]....
        /*09f0*/ 	.word	0x00008370
        /*09f4*/ 	.word	0x00000000
        /*09f8*/ 	.word	0x00000000
        /*09fc*/ 	.short	0x010a
        /*09fe*/ 	.byte	0xff
	.zero		1


	//   ....[145]....
        /*0a00*/ 	.word	0x000083c0
        /*0a04*/ 	.word	0x00000000
        /*0a08*/ 	.word	0x000001a0
        /*0a0c*/ 	.short	0x010a
        /*0a0e*/ 	.byte	0xff
	.zero		1


	//   ....[146]....
        /*0a10*/ 	.word	0x00008420
        /*0a14*/ 	.word	0x00000000
        /*0a18*/ 	.word	0x00000150
        /*0a1c*/ 	.short	0x010a
        /*0a1e*/ 	.byte	0xff
	.zero		1


	//   ....[147]....
        /*0a20*/ 	.word	0x00008470
        /*0a24*/ 	.word	0x00000000
        /*0a28*/ 	.word	0x00000140
        /*0a2c*/ 	.short	0x010a
        /*0a2e*/ 	.byte	0xff
	.zero		1


	//   ....[148]....
        /*0a30*/ 	.word	0x000084d0
        /*0a34*/ 	.word	0x00000000
        /*0a38*/ 	.word	0x00000150
        /*0a3c*/ 	.short	0x010a
        /*0a3e*/ 	.byte	0xff
	.zero		1


	//   ....[149]....
        /*0a40*/ 	.word	0x00008520
        /*0a44*/ 	.word	0x00000000
        /*0a48*/ 	.word	0x00000140
        /*0a4c*/ 	.short	0x010a
        /*0a4e*/ 	.byte	0xff
	.zero		1


	//   ....[150]....
        /*0a50*/ 	.word	0x00008580
        /*0a54*/ 	.word	0x00000002
        /*0a58*/ 	.word	0x00000180
        /*0a5c*/ 	.short	0x010a
        /*0a5e*/ 	.byte	0xff
	.zero		1


	//   ....[151]....
        /*0a60*/ 	.word	0x000085e0
        /*0a64*/ 	.word	0x00000000
        /*0a68*/ 	.word	0x00000000
        /*0a6c*/ 	.short	0x010a
        /*0a6e*/ 	.byte	0xff
	.zero		1


	//   ....[152]....
        /*0a70*/ 	.word	0x00008640
        /*0a74*/ 	.word	0x00000000
        /*0a78*/ 	.word	0x00000000
        /*0a7c*/ 	.short	0x010a
        /*0a7e*/ 	.byte	0xff
	.zero		1


	//   ....[153]....
        /*0a80*/ 	.word	0x000086a0
        /*0a84*/ 	.word	0x00000000
        /*0a88*/ 	.word	0x00000000
        /*0a8c*/ 	.short	0x010a
        /*0a8e*/ 	.byte	0xff
	.zero		1


	//   ....[154]....
        /*0a90*/ 	.word	0x00008700
        /*0a94*/ 	.word	0x00000000
        /*0a98*/ 	.word	0x00000000
        /*0a9c*/ 	.short	0x010a
        /*0a9e*/ 	.byte	0xff
	.zero		1


	//   ....[155]....
        /*0aa0*/ 	.word	0x00008760
        /*0aa4*/ 	.word	0x00000000
        /*0aa8*/ 	.word	0x00000000
        /*0aac*/ 	.short	0x010a
        /*0aae*/ 	.byte	0xff
	.zero		1


	//   ....[156]....
        /*0ab0*/ 	.word	0x000087b0
        /*0ab4*/ 	.word	0x00000000
        /*0ab8*/ 	.word	0x00000140
        /*0abc*/ 	.short	0x010a
        /*0abe*/ 	.byte	0xff
	.zero		1


	//   ....[157]....
        /*0ac0*/ 	.word	0x00008810
        /*0ac4*/ 	.word	0x00000000
        /*0ac8*/ 	.word	0x00000138
        /*0acc*/ 	.short	0x010a
        /*0ace*/ 	.byte	0xff
	.zero		1


	//   ....[158]....
        /*0ad0*/ 	.word	0x00008870
        /*0ad4*/ 	.word	0x00000000
        /*0ad8*/ 	.word	0x00000118
        /*0adc*/ 	.short	0x010a
        /*0ade*/ 	.byte	0xff
	.zero		1


	//   ....[159]....
        /*0ae0*/ 	.word	0x000088d0
        /*0ae4*/ 	.word	0x00000000
        /*0ae8*/ 	.word	0x00000118
        /*0aec*/ 	.short	0x010a
        /*0aee*/ 	.byte	0xff
	.zero		1


	//   ....[160]....
        /*0af0*/ 	.word	0x00008930
        /*0af4*/ 	.word	0x00000000
        /*0af8*/ 	.word	0x00000000
        /*0afc*/ 	.short	0x010a
        /*0afe*/ 	.byte	0xff
	.zero		1


	//   ....[161]....
        /*0b00*/ 	.word	0x00008990
        /*0b04*/ 	.word	0x00000000
        /*0b08*/ 	.word	0x00000000
        /*0b0c*/ 	.short	0x010a
        /*0b0e*/ 	.byte	0xff
	.zero		1


	//   ....[162]....
        /*0b10*/ 	.word	0x000089e0
        /*0b14*/ 	.word	0x00000000
        /*0b18*/ 	.word	0x00000140
        /*0b1c*/ 	.short	0x010a
        /*0b1e*/ 	.byte	0xff
	.zero		1


	//   ....[163]....
        /*0b20*/ 	.word	0x00008a30
        /*0b24*/ 	.word	0x00000000
        /*0b28*/ 	.word	0x00000100
        /*0b2c*/ 	.short	0x010a
        /*0b2e*/ 	.byte	0xff
	.zero		1


	//   ....[164]....
        /*0b30*/ 	.word	0x00008a80
        /*0b34*/ 	.word	0x00000049
        /*0b38*/ 	.word	0x00000160
        /*0b3c*/ 	.short	0x010a
        /*0b3e*/ 	.byte	0xff
	.zero		1


	//   ....[165]....
        /*0b40*/ 	.word	0x00008ad0
        /*0b44*/ 	.word	0x00000002
        /*0b48*/ 	.word	0x00000100
        /*0b4c*/ 	.short	0x010a
        /*0b4e*/ 	.byte	0xff
	.zero		1


	//----- nvinfo : EIATTR_NUM_MBARRIERS
	.align		4
.L_47:
        /*0b50*/ 	.byte	0x03, 0x38
        /*0b52*/ 	.short	0x0038


	//----- nvinfo : EIATTR_EXIT_INSTR_OFFSETS
	.align		4
        /*0b54*/ 	.byte	0x04, 0x1c
        /*0b56*/ 	.short	(.L_49 - .L_48)


	//   ....[0]....
.L_48:
        /*0b58*/ 	.word	0x00002e10


	//   ....[1]....
        /*0b5c*/ 	.word	0x00003300


	//   ....[2]....
        /*0b60*/ 	.word	0x00003360


	//   ....[3]....
        /*0b64*/ 	.word	0x00004180


	//   ....[4]....
        /*0b68*/ 	.word	0x00005050


	//   ....[5]....
        /*0b6c*/ 	.word	0x00005090


	//   ....[6]....
        /*0b70*/ 	.word	0x00007b90


	//   ....[7]....
        /*0b74*/ 	.word	0x00007c10


	//   ....[8]....
        /*0b78*/ 	.word	0x00007c40


	//   ....[9]....
        /*0b7c*/ 	.word	0x00007cb0


	//----- nvinfo : EIATTR_MAX_THREADS
	.align		4
.L_49:
        /*0b80*/ 	.byte	0x04, 0x05
        /*0b82*/ 	.short	(.L_51 - .L_50)
.L_50:
        /*0b84*/ 	.word	0x00000100
        /*0b88*/ 	.word	0x00000001
        /*0b8c*/ 	.word	0x00000001


	//----- nvinfo : EIATTR_CRS_STACK_SIZE
	.align		4
.L_51:
        /*0b90*/ 	.byte	0x04, 0x1e
        /*0b92*/ 	.short	(.L_53 - .L_52)
.L_52:
        /*0b94*/ 	.word	0x00000000


	//----- nvinfo : EIATTR_CBANK_PARAM_SIZE
	.align		4
.L_53:
        /*0b98*/ 	.byte	0x03, 0x19
        /*0b9a*/ 	.short	0x0800


	//----- nvinfo : EIATTR_PARAM_CBANK
	.align		4
        /*0b9c*/ 	.byte	0x04, 0x0a
        /*0b9e*/ 	.short	(.L_55 - .L_54)
	.align		4
.L_54:
        /*0ba0*/ 	.word	index@(.nv.constant0._ZN7cutlass13device_kernelINS_4gemm6kernel13GemmUniversalIN4cute5tupleIJiiiiEEENS1_10collective13CollectiveMmaINS1_35MainloopSm100TmaUmmaWarpSpecializedILi16ELi2ELi4ENS5_IJNS4_1CILi1EEESB_SB_EEEEENS5_IJNSA_ILi128EEENSA_ILi64EEENSA_ILi32EEEEEENS_10bfloat16_tENS5_IJSB_llEEESI_NS5_IJlSB_lEEENS4_8TiledMMAINS4_8MMA_AtomIJNS4_20SM100_MMA_F16BF16_SSISI_SI_fLi128ELi64ELNS4_4UMMA5MajorE1ELSP_0ELNSO_7ScaleInE0ELSQ_0EEEEEENS4_6LayoutISC_NS5_IJNSA_ILi0EEESU_SU_EEEEENS5_IJNS4_10UnderscoreESX_SX_EEEEENS4_13SM90_TMA_LOADENS4_14ComposedLayoutINS4_7SwizzleILi3ELi4ELi3EEENS4_18smem_ptr_flag_bitsILi16EEENST_INS5_IJSF_NSA_ILi8EEEEEENS5_IJSB_SF_EEEEEEEvNS4_8identityES10_NS11_INS12_ILi2ELi4ELi3EEES15_NST_INS5_IJS16_SG_EEENS5_IJSG_SB_EEEEEEEvS1B_EENS_8epilogue10collective18CollectiveEpilogueINS1I_23Sm100TmaWarpSpecializedILi3ELi2ELi32ELb1ELb0EEEJSH_NS5_IJNST_ISE_SB_EENST_ISG_SB_EEEEESI_SK_SI_SK_NS1I_6fusion15FusionCallbacksIS1M_NS1Q_17LinearCombinationISI_fSI_fLNS_15FloatRoundStyleE2EEESH_S1P_JEEENS4_5SM1004TMEM4LOAD26SM100_TMEM_LOAD_32dp32b32xES10_S1G_NS4_39AutoVectorizingCopyWithAssumedAlignmentILi128EEENS4_14SM90_TMA_STOREES1G_S21_S21_EEEvvEEEEvNT_6ParamsE)
        /*0ba4*/ 	.short	0x0380
        /*0ba6*/ 	.short	0x0800


	//----- nvinfo : EIATTR_SW_WAR
	.align		4
.L_55:
        /*0ba8*/ 	.byte	0x04, 0x36
        /*0baa*/ 	.short	(.L_57 - .L_56)
.L_56:
        /*0bac*/ 	.word	0x00000008
.L_57:


//--------------------- .nv.callgraph             --------------------------
	.section	.nv.callgraph,"",@"SHT_CUDA_CALLGRAPH"
	.align	4
	.sectionentsize	8
	.align		4
        /*0000*/ 	.word	0x00000000
	.align		4
        /*0004*/ 	.word	0xffffffff
	.align		4
        /*0008*/ 	.word	index@(_ZN7cutlass13device_kernelINS_4gemm6kernel13GemmUniversalIN4cute5tupleIJiiiiEEENS1_10collective13CollectiveMmaINS1_35MainloopSm100TmaUmmaWarpSpecializedILi16ELi2ELi4ENS5_IJNS4_1CILi1EEESB_SB_EEEEENS5_IJNSA_ILi128EEENSA_ILi64EEENSA_ILi32EEEEEENS_10bfloat16_tENS5_IJSB_llEEESI_NS5_IJlSB_lEEENS4_8TiledMMAINS4_8MMA_AtomIJNS4_20SM100_MMA_F16BF16_SSISI_SI_fLi128ELi64ELNS4_4UMMA5MajorE1ELSP_0ELNSO_7ScaleInE0ELSQ_0EEEEEENS4_6LayoutISC_NS5_IJNSA_ILi0EEESU_SU_EEEEENS5_IJNS4_10UnderscoreESX_SX_EEEEENS4_13SM90_TMA_LOADENS4_14ComposedLayoutINS4_7SwizzleILi3ELi4ELi3EEENS4_18smem_ptr_flag_bitsILi16EEENST_INS5_IJSF_NSA_ILi8EEEEEENS5_IJSB_SF_EEEEEEEvNS4_8identityES10_NS11_INS12_ILi2ELi4ELi3EEES15_NST_INS5_IJS16_SG_EEENS5_IJSG_SB_EEEEEEEvS1B_EENS_8epilogue10collective18CollectiveEpilogueINS1I_23Sm100TmaWarpSpecializedILi3ELi2ELi32ELb1ELb0EEEJSH_NS5_IJNST_ISE_SB_EENST_ISG_SB_EEEEESI_SK_SI_SK_NS1I_6fusion15FusionCallbacksIS1M_NS1Q_17LinearCombinationISI_fSI_fLNS_15FloatRoundStyleE2EEESH_S1P_JEEENS4_5SM1004TMEM4LOAD26SM100_TMEM_LOAD_32dp32b32xES10_S1G_NS4_39AutoVectorizingCopyWithAssumedAlignmentILi128EEENS4_14SM90_TMA_STOREES1G_S21_S21_EEEvvEEEEvNT_6ParamsE)
	.align		4
        /*000c*/ 	.word	index@(__assertfail)
	.align		4
        /*0010*/ 	.word	0x00000000
	.align		4
        /*0014*/ 	.word	0xfffffffe
	.align		4
        /*0018*/ 	.word	0x00000000
	.align		4
        /*001c*/ 	.word	0xfffffffd
	.align		4
        /*0020*/ 	.word	0x00000000
	.align		4
        /*0024*/ 	.word	0xfffffffc


//--------------------- .nv.constant4             --------------------------
	.section	.nv.constant4,"a",@progbits
	.align	8
	.align		8
.nv.constant4:
        /*0000*/ 	.dword	__assertfail
	.align		8
        /*0008*/ 	.dword	__unnamed_1
	.align		8
        /*0010*/ 	.dword	__unnamed_2
	.align		8
        /*0018*/ 	.dword	_ZN40_INTERNAL_2a2ec01a_4_k_cu_5fa6355c_327214cuda3std3__45__cpo5beginE
	.align		8
        /*0020*/ 	.dword	_ZN40_INTERNAL_2a2ec01a_4_k_cu_5fa6355c_327214cuda3std3__45__cpo3endE
	.align		8
        /*0028*/ 	.dword	_ZN40_INTERNAL_2a2ec01a_4_k_cu_5fa6355c_327214cuda3std3__45__cpo6cbeginE
	.align		8
        /*0030*/ 	.dword	_ZN40_INTERNAL_2a2ec01a_4_k_cu_5fa6355c_327214cuda3std3__45__cpo4cendE
	.align		8
        /*0038*/ 	.dword	_ZN40_INTERNAL_2a2ec01a_4_k_cu_5fa6355c_327214cuda3std3__442_GLOBAL__N__2a2ec01a_4_k_cu_5fa6355c_327216ignoreE
	.align		8
        /*0040*/ 	.dword	_ZN40_INTERNAL_2a2ec01a_4_k_cu_5fa6355c_327214cuda3std3__419piecewise_constructE
	.align		8
        /*0048*/ 	.dword	_ZN40_INTERNAL_2a2ec01a_4_k_cu_5fa6355c_327214cuda3std3__48in_placeE
	.align		8
        /*0050*/ 	.dword	_ZN40_INTERNAL_2a2ec01a_4_k_cu_5fa6355c_327214cuda3std6ranges3__45__cpo4swapE
	.align		8
        /*0058*/ 	.dword	_ZN40_INTERNAL_2a2ec01a_4_k_cu_5fa6355c_327214cuda3std6ranges3__45__cpo9iter_moveE
	.align		8
        /*0060*/ 	.dword	_ZN40_INTERNAL_2a2ec01a_4_k_cu_5fa6355c_327214cute7productE
	.align		8
        /*0068*/ 	.dword	_ZN40_INTERNAL_2a2ec01a_4_k_cu_5fa6355c_327214cute1_E
	.align		8
        /*0070*/ 	.dword	$str$25
	.align		8
        /*0078*/ 	.dword	$str$26
	.align		8
        /*0080*/ 	.dword	$str$27
	.align		8
        /*0088*/ 	.dword	$str$28


//--------------------- .text._ZN7cutlass13device_kernelINS_4gemm6kernel13GemmUniversalIN4cute5tupleIJiiiiEEENS1_10collective13CollectiveMmaINS1_35MainloopSm100TmaUmmaWarpSpecializedILi16ELi2ELi4ENS5_IJNS4_1CILi1EEESB_SB_EEEEENS5_IJNSA_ILi128EEENSA_ILi64EEENSA_ILi32EEEEEENS_10bfloat16_tENS5_IJSB_llEEESI_NS5_IJlSB_lEEENS4_8TiledMMAINS4_8MMA_AtomIJNS4_20SM100_MMA_F16BF16_SSISI_SI_fLi128ELi64ELNS4_4UMMA5MajorE1ELSP_0ELNSO_7ScaleInE0ELSQ_0EEEEEENS4_6LayoutISC_NS5_IJNSA_ILi0EEESU_SU_EEEEENS5_IJNS4_10UnderscoreESX_SX_EEEEENS4_13SM90_TMA_LOADENS4_14ComposedLayoutINS4_7SwizzleILi3ELi4ELi3EEENS4_18smem_ptr_flag_bitsILi16EEENST_INS5_IJSF_NSA_ILi8EEEEEENS5_IJSB_SF_EEEEEEEvNS4_8identityES10_NS11_INS12_ILi2ELi4ELi3EEES15_NST_INS5_IJS16_SG_EEENS5_IJSG_SB_EEEEEEEvS1B_EENS_8epilogue10collective18CollectiveEpilogueINS1I_23Sm100TmaWarpSpecializedILi3ELi2ELi32ELb1ELb0EEEJSH_NS5_IJNST_ISE_SB_EENST_ISG_SB_EEEEESI_SK_SI_SK_NS1I_6fusion15FusionCallbacksIS1M_NS1Q_17LinearCombinationISI_fSI_fLNS_15FloatRoundStyleE2EEESH_S1P_JEEENS4_5SM1004TMEM4LOAD26SM100_TMEM_LOAD_32dp32b32xES10_S1G_NS4_39AutoVectorizingCopyWithAssumedAlignmentILi128EEENS4_14SM90_TMA_STOREES1G_S21_S21_EEEvvEEEEvNT_6ParamsE --------------------------
	.section	.text._ZN7cutlass13device_kernelINS_4gemm6kernel13GemmUniversalIN4cute5tupleIJiiiiEEENS1_10collective13CollectiveMmaINS1_35MainloopSm100TmaUmmaWarpSpecializedILi16ELi2ELi4ENS5_IJNS4_1CILi1EEESB_SB_EEEEENS5_IJNSA_ILi128EEENSA_ILi64EEENSA_ILi32EEEEEENS_10bfloat16_tENS5_IJSB_llEEESI_NS5_IJlSB_lEEENS4_8TiledMMAINS4_8MMA_AtomIJNS4_20SM100_MMA_F16BF16_SSISI_SI_fLi128ELi64ELNS4_4UMMA5MajorE1ELSP_0ELNSO_7ScaleInE0ELSQ_0EEEEEENS4_6LayoutISC_NS5_IJNSA_ILi0EEESU_SU_EEEEENS5_IJNS4_10UnderscoreESX_SX_EEEEENS4_13SM90_TMA_LOADENS4_14ComposedLayoutINS4_7SwizzleILi3ELi4ELi3EEENS4_18smem_ptr_flag_bitsILi16EEENST_INS5_IJSF_NSA_ILi8EEEEEENS5_IJSB_SF_EEEEEEEvNS4_8identityES10_NS11_INS12_ILi2ELi4ELi3EEES15_NST_INS5_IJS16_SG_EEENS5_IJSG_SB_EEEEEEEvS1B_EENS_8epilogue10collective18CollectiveEpilogueINS1I_23Sm100TmaWarpSpecializedILi3ELi2ELi32ELb1ELb0EEEJSH_NS5_IJNST_ISE_SB_EENST_ISG_SB_EEEEESI_SK_SI_SK_NS1I_6fusion15FusionCallbacksIS1M_NS1Q_17LinearCombinationISI_fSI_fLNS_15FloatRoundStyleE2EEESH_S1P_JEEENS4_5SM1004TMEM4LOAD26SM100_TMEM_LOAD_32dp32b32xES10_S1G_NS4_39AutoVectorizingCopyWithAssumedAlignmentILi128EEENS4_14SM90_TMA_STOREES1G_S21_S21_EEEvvEEEEvNT_6ParamsE,"ax",@progbits
	.align	128
.text._ZN7cutlass13device_kernelINS_4gemm6kernel13GemmUniversalIN4cute5tupleIJiiiiEEENS1_10collective13CollectiveMmaINS1_35MainloopSm100TmaUmmaWarpSpecializedILi16ELi2ELi4ENS5_IJNS4_1CILi1EEESB_SB_EEEEENS5_IJNSA_ILi128EEENSA_ILi64EEENSA_ILi32EEEEEENS_10bfloat16_tENS5_IJSB_llEEESI_NS5_IJlSB_lEEENS4_8TiledMMAINS4_8MMA_AtomIJNS4_20SM100_MMA_F16BF16_SSISI_SI_fLi128ELi64ELNS4_4UMMA5MajorE1ELSP_0ELNSO_7ScaleInE0ELSQ_0EEEEEENS4_6LayoutISC_NS5_IJNSA_ILi0EEESU_SU_EEEEENS5_IJNS4_10UnderscoreESX_SX_EEEEENS4_13SM90_TMA_LOADENS4_14ComposedLayoutINS4_7SwizzleILi3ELi4ELi3EEENS4_18smem_ptr_flag_bitsILi16EEENST_INS5_IJSF_NSA_ILi8EEEEEENS5_IJSB_SF_EEEEEEEvNS4_8identityES10_NS11_INS12_ILi2ELi4ELi3EEES15_NST_INS5_IJS16_SG_EEENS5_IJSG_SB_EEEEEEEvS1B_EENS_8epilogue10collective18CollectiveEpilogueINS1I_23Sm100TmaWarpSpecializedILi3ELi2ELi32ELb1ELb0EEEJSH_NS5_IJNST_ISE_SB_EENST_ISG_SB_EEEEESI_SK_SI_SK_NS1I_6fusion15FusionCallbacksIS1M_NS1Q_17LinearCombinationISI_fSI_fLNS_15FloatRoundStyleE2EEESH_S1P_JEEENS4_5SM1004TMEM4LOAD26SM100_TMEM_LOAD_32dp32b32xES10_S1G_NS4_39AutoVectorizingCopyWithAssumedAlignmentILi128EEENS4_14SM90_TMA_STOREES1G_S21_S21_EEEvvEEEEvNT_6ParamsE:
        .type           _ZN7cutlass13device_kernelINS_4gemm6kernel13GemmUniversalIN4cute5tupleIJiiiiEEENS1_10collective13CollectiveMmaINS1_35MainloopSm100TmaUmmaWarpSpecializedILi16ELi2ELi4ENS5_IJNS4_1CILi1EEESB_SB_EEEEENS5_IJNSA_ILi128EEENSA_ILi64EEENSA_ILi32EEEEEENS_10bfloat16_tENS5_IJSB_llEEESI_NS5_IJlSB_lEEENS4_8TiledMMAINS4_8MMA_AtomIJNS4_20SM100_MMA_F16BF16_SSISI_SI_fLi128ELi64ELNS4_4UMMA5MajorE1ELSP_0ELNSO_7ScaleInE0ELSQ_0EEEEEENS4_6LayoutISC_NS5_IJNSA_ILi0EEESU_SU_EEEEENS5_IJNS4_10UnderscoreESX_SX_EEEEENS4_13SM90_TMA_LOADENS4_14ComposedLayoutINS4_7SwizzleILi3ELi4ELi3EEENS4_18smem_ptr_flag_bitsILi16EEENST_INS5_IJSF_NSA_ILi8EEEEEENS5_IJSB_SF_EEEEEEEvNS4_8identityES10_NS11_INS12_ILi2ELi4ELi3EEES15_NST_INS5_IJS16_SG_EEENS5_IJSG_SB_EEEEEEEvS1B_EENS_8epilogue10collective18CollectiveEpilogueINS1I_23Sm100TmaWarpSpecializedILi3ELi2ELi32ELb1ELb0EEEJSH_NS5_IJNST_ISE_SB_EENST_ISG_SB_EEEEESI_SK_SI_SK_NS1I_6fusion15FusionCallbacksIS1M_NS1Q_17LinearCombinationISI_fSI_fLNS_15FloatRoundStyleE2EEESH_S1P_JEEENS4_5SM1004TMEM4LOAD26SM100_TMEM_LOAD_32dp32b32xES10_S1G_NS4_39AutoVectorizingCopyWithAssumedAlignmentILi128EEENS4_14SM90_TMA_STOREES1G_S21_S21_EEEvvEEEEvNT_6ParamsE,@function
        .size           _ZN7cutlass13device_kernelINS_4gemm6kernel13GemmUniversalIN4cute5tupleIJiiiiEEENS1_10collective13CollectiveMmaINS1_35MainloopSm100TmaUmmaWarpSpecializedILi16ELi2ELi4ENS5_IJNS4_1CILi1EEESB_SB_EEEEENS5_IJNSA_ILi128EEENSA_ILi64EEENSA_ILi32EEEEEENS_10bfloat16_tENS5_IJSB_llEEESI_NS5_IJlSB_lEEENS4_8TiledMMAINS4_8MMA_AtomIJNS4_20SM100_MMA_F16BF16_SSISI_SI_fLi128ELi64ELNS4_4UMMA5MajorE1ELSP_0ELNSO_7ScaleInE0ELSQ_0EEEEEENS4_6LayoutISC_NS5_IJNSA_ILi0EEESU_SU_EEEEENS5_IJNS4_10UnderscoreESX_SX_EEEEENS4_13SM90_TMA_LOADENS4_14ComposedLayoutINS4_7SwizzleILi3ELi4ELi3EEENS4_18smem_ptr_flag_bitsILi16EEENST_INS5_IJSF_NSA_ILi8EEEEEENS5_IJSB_SF_EEEEEEEvNS4_8identityES10_NS11_INS12_ILi2ELi4ELi3EEES15_NST_INS5_IJS16_SG_EEENS5_IJSG_SB_EEEEEEEvS1B_EENS_8epilogue10collective18CollectiveEpilogueINS1I_23Sm100TmaWarpSpecializedILi3ELi2ELi32ELb1ELb0EEEJSH_NS5_IJNST_ISE_SB_EENST_ISG_SB_EEEEESI_SK_SI_SK_NS1I_6fusion15FusionCallbacksIS1M_NS1Q_17LinearCombinationISI_fSI_fLNS_15FloatRoundStyleE2EEESH_S1P_JEEENS4_5SM1004TMEM4LOAD26SM100_TMEM_LOAD_32dp32b32xES10_S1G_NS4_39AutoVectorizingCopyWithAssumedAlignmentILi128EEENS4_14SM90_TMA_STOREES1G_S21_S21_EEEvvEEEEvNT_6ParamsE,(.L_x_191 - _ZN7cutlass13device_kernelINS_4gemm6kernel13GemmUniversalIN4cute5tupleIJiiiiEEENS1_10collective13CollectiveMmaINS1_35MainloopSm100TmaUmmaWarpSpecializedILi16ELi2ELi4ENS5_IJNS4_1CILi1EEESB_SB_EEEEENS5_IJNSA_ILi128EEENSA_ILi64EEENSA_ILi32EEEEEENS_10bfloat16_tENS5_IJSB_llEEESI_NS5_IJlSB_lEEENS4_8TiledMMAINS4_8MMA_AtomIJNS4_20SM100_MMA_F16BF16_SSISI_SI_fLi128ELi64ELNS4_4UMMA5MajorE1ELSP_0ELNSO_7ScaleInE0ELSQ_0EEEEEENS4_6LayoutISC_NS5_IJNSA_ILi0EEESU_SU_EEEEENS5_IJNS4_10UnderscoreESX_SX_EEEEENS4_13SM90_TMA_LOADENS4_14ComposedLayoutINS4_7SwizzleILi3ELi4ELi3EEENS4_18smem_ptr_flag_bitsILi16EEENST_INS5_IJSF_NSA_ILi8EEEEEENS5_IJSB_SF_EEEEEEEvNS4_8identityES10_NS11_INS12_ILi2ELi4ELi3EEES15_NST_INS5_IJS16_SG_EEENS5_IJSG_SB_EEEEEEEvS1B_EENS_8epilogue10collective18CollectiveEpilogueINS1I_23Sm100TmaWarpSpecializedILi3ELi2ELi32ELb1ELb0EEEJSH_NS5_IJNST_ISE_SB_EENST_ISG_SB_EEEEESI_SK_SI_SK_NS1I_6fusion15FusionCallbacksIS1M_NS1Q_17LinearCombinationISI_fSI_fLNS_15FloatRoundStyleE2EEESH_S1P_JEEENS4_5SM1004TMEM4LOAD26SM100_TMEM_LOAD_32dp32b32xES10_S1G_NS4_39AutoVectorizingCopyWithAssumedAlignmentILi128EEENS4_14SM90_TMA_STOREES1G_S21_S21_EEEvvEEEEvNT_6ParamsE)
        .other          _ZN7cutlass13device_kernelINS_4gemm6kernel13GemmUniversalIN4cute5tupleIJiiiiEEENS1_10collective13CollectiveMmaINS1_35MainloopSm100TmaUmmaWarpSpecializedILi16ELi2ELi4ENS5_IJNS4_1CILi1EEESB_SB_EEEEENS5_IJNSA_ILi128EEENSA_ILi64EEENSA_ILi32EEEEEENS_10bfloat16_tENS5_IJSB_llEEESI_NS5_IJlSB_lEEENS4_8TiledMMAINS4_8MMA_AtomIJNS4_20SM100_MMA_F16BF16_SSISI_SI_fLi128ELi64ELNS4_4UMMA5MajorE1ELSP_0ELNSO_7ScaleInE0ELSQ_0EEEEEENS4_6LayoutISC_NS5_IJNSA_ILi0EEESU_SU_EEEEENS5_IJNS4_10UnderscoreESX_SX_EEEEENS4_13SM90_TMA_LOADENS4_14ComposedLayoutINS4_7SwizzleILi3ELi4ELi3EEENS4_18smem_ptr_flag_bitsILi16EEENST_INS5_IJSF_NSA_ILi8EEEEEENS5_IJSB_SF_EEEEEEEvNS4_8identityES10_NS11_INS12_ILi2ELi4ELi3EEES15_NST_INS5_IJS16_SG_EEENS5_IJSG_SB_EEEEEEEvS1B_EENS_8epilogue10collective18CollectiveEpilogueINS1I_23Sm100TmaWarpSpecializedILi3ELi2ELi32ELb1ELb0EEEJSH_NS5_IJNST_ISE_SB_EENST_ISG_SB_EEEEESI_SK_SI_SK_NS1I_6fusion15FusionCallbacksIS1M_NS1Q_17LinearCombinationISI_fSI_fLNS_15FloatRoundStyleE2EEESH_S1P_JEEENS4_5SM1004TMEM4LOAD26SM100_TMEM_LOAD_32dp32b32xES10_S1G_NS4_39AutoVectorizingCopyWithAssumedAlignmentILi128EEENS4_14SM90_TMA_STOREES1G_S21_S21_EEEvvEEEEvNT_6ParamsE,@"STO_CUDA_ENTRY STV_DEFAULT"
_ZN7cutlass13device_kernelINS_4gemm6kernel13GemmUniversalIN4cute5tupleIJiiiiEEENS1_10collective13CollectiveMmaINS1_35MainloopSm100TmaUmmaWarpSpecializedILi16ELi2ELi4ENS5_IJNS4_1CILi1EEESB_SB_EEEEENS5_IJNSA_ILi128EEENSA_ILi64EEENSA_ILi32EEEEEENS_10bfloat16_tENS5_IJSB_llEEESI_NS5_IJlSB_lEEENS4_8TiledMMAINS4_8MMA_AtomIJNS4_20SM100_MMA_F16BF16_SSISI_SI_fLi128ELi64ELNS4_4UMMA5MajorE1ELSP_0ELNSO_7ScaleInE0ELSQ_0EEEEEENS4_6LayoutISC_NS5_IJNSA_ILi0EEESU_SU_EEEEENS5_IJNS4_10UnderscoreESX_SX_EEEEENS4_13SM90_TMA_LOADENS4_14ComposedLayoutINS4_7SwizzleILi3ELi4ELi3EEENS4_18smem_ptr_flag_bitsILi16EEENST_INS5_IJSF_NSA_ILi8EEEEEENS5_IJSB_SF_EEEEEEEvNS4_8identityES10_NS11_INS12_ILi2ELi4ELi3EEES15_NST_INS5_IJS16_SG_EEENS5_IJSG_SB_EEEEEEEvS1B_EENS_8epilogue10collective18CollectiveEpilogueINS1I_23Sm100TmaWarpSpecializedILi3ELi2ELi32ELb1ELb0EEEJSH_NS5_IJNST_ISE_SB_EENST_ISG_SB_EEEEESI_SK_SI_SK_NS1I_6fusion15FusionCallbacksIS1M_NS1Q_17LinearCombinationISI_fSI_fLNS_15FloatRoundStyleE2EEESH_S1P_JEEENS4_5SM1004TMEM4LOAD26SM100_TMEM_LOAD_32dp32b32xES10_S1G_NS4_39AutoVectorizingCopyWithAssumedAlignmentILi128EEENS4_14SM90_TMA_STOREES1G_S21_S21_EEEvvEEEEvNT_6ParamsE:
[----:B------:R-:W1:Y:S01]  /*0000*/  LDC R1, c[0x0][0x37c] ;  /* 0x0000df00ff017b82 */ /* 0x000e620000000800 */
[----:B------:R-:W2:Y:S01]  /*0010*/  S2R R93, SR_TID.X ;  /* 0x00000000005d7919 */ /* 0x000ea20000002100 */
[----:B------:R-:W3:Y:S01]  /*0020*/  LDCU.64 UR4, c[0x0][0x890] ;  /* 0x00011200ff0477ac */ /* 0x000ee20008000a00 */
[----:B------:R-:W-:Y:S02]  /*0030*/  PRMT R88, RZ, 0x7610, R88 ;  /* 0x00007610ff587816 */ /* 0x000fe40000000058 */
[----:B------:R-:W-:Y:S01]  /*0040*/  ELECT P5, URZ, PT ;  /* 0x0000000000ff782f */ /* 0x000fe200038a0000 */
[----:B------:R-:W4:Y:S01]  /*0050*/  LDCU.64 UR46, c[0x0][0x358] ;  /* 0x00006b00ff2e77ac */ /* 0x000f220008000a00 */
[----:B---3--:R-:W-:-:S04]  /*0060*/  UISETP.NE.U32.AND UP0, UPT, UR4, URZ, UPT ;  /* 0x000000ff0400728c */ /* 0x008fc8000bf05070 */
[----:B------:R-:W-:Y:S01]  /*0070*/  UISETP.NE.AND.EX UP0, UPT, UR5, URZ, UPT, UP0 ;  /* 0x000000ff0500728c */ /* 0x000fe2000bf05300 */
[----:B--2---:R-:W-:-:S05]  /*0080*/  SHF.R.U32.HI R92, RZ, 0x5, R93 ;  /* 0x00000005ff5c7819 */ /* 0x004fca000001165d */
[----:B------:R-:W2:Y:S02]  /*0090*/  SHFL.IDX PT, R0, R92, RZ, 0x1f ;  /* 0x00001fff5c007589 */ /* 0x000ea400000e0000 */
[----:B--2---:R-:W-:Y:S01]  /*00a0*/  R2UR UR8, R0 ;  /* 0x00000000000872ca */ /* 0x004fe200000e0000 */
[----:B-1--4-:R-:W-:-:S14]  /*00b0*/  BRA.U UP0, `(.L_x_0) ;  /* 0x00000001002c7547 */ /* 0x012fdc000b800000 */
[----:B------:R-:W1:Y:S02]  /*00c0*/  LDCU.64 UR6, c[0x0][0x888] ;  /* 0x00011100ff0677ac */ /* 0x000e640008000a00 */
[----:B-1----:R-:W-:-:S04]  /*00d0*/  UISETP.NE.U32.AND UP0, UPT, UR6, URZ, UPT ;  /* 0x000000ff0600728c */ /* 0x002fc8000bf05070 */
[----:B------:R-:W-:-:S09]  /*00e0*/  UISETP.NE.AND.EX UP0, UPT, UR7, URZ, UPT, UP0 ;  /* 0x000000ff0700728c */ /* 0x000fd2000bf05300 */
[----:B------:R-:W-:Y:S05]  /*00f0*/  BRA.U !UP0, `(.L_x_1) ;  /* 0x0000000108107547 */ /* 0x000fea000b800000 */
[----:B------:R-:W1:Y:S02]  /*0100*/  LDC.64 R2, c[0x0][0x888] ;  /* 0x00022200ff027b82 */ /* 0x000e640000000a00 */
[----:B-1----:R1:W5:Y:S01]  /*0110*/  LDG.E R49, desc[UR46][R2.64] ;  /* 0x0000002e02317981 */ /* 0x002362000c1e1900 */
[----:B------:R-:W-:Y:S01]  /*0120*/  HFMA2 R88, -RZ, RZ, 0, 5.9604644775390625e-08 ;  /* 0x00000001ff587431 */ /* 0x000fe200000001ff */
[----:B------:R-:W-:Y:S05]  /*0130*/  BRA `(.L_x_0) ;  /* 0x00000000000c7947 */ /* 0x000fea0003800000 */
.L_x_1:
[----:B------:R-:W1:Y:S01]  /*0140*/  LDCU UR6, c[0x0][0x880] ;  /* 0x00011000ff0677ac */ /* 0x000e620008000800 */
[----:B------:R-:W-:Y:S01]  /*0150*/  HFMA2 R88, -RZ, RZ, 0, 5.9604644775390625e-08 ;  /* 0x00000001ff587431 */ /* 0x000fe200000001ff */
[----:B-1----:R-:W-:-:S07]  /*0160*/  MOV R49, UR6 ;  /* 0x0000000600317c02 */ /* 0x002fce0008000f00 */
.L_x_0:
[----:B------:R-:W2:Y:S02]  /*0170*/  LDCU.64 UR6, c[0x0][0x8b0] ;  /* 0x00011600ff0677ac */ /* 0x000ea40008000a00 */
[----:B--2---:R-:W-:-:S04]  /*0180*/  UISETP.NE.U32.AND UP0, UPT, UR6, URZ, UPT ;  /* 0x000000ff0600728c */ /* 0x004fc8000bf05070 */
[----:B------:R-:W-:-:S09]  /*0190*/  UISETP.NE.AND.EX UP0, UPT, UR7, URZ, UPT, UP0 ;  /* 0x000000ff0700728c */ /* 0x000fd2000bf05300 */
[----:B------:R-:W-:Y:S05]  /*01a0*/  BRA.U UP0, `(.L_x_2) ;  /* 0x0000000100247547 */ /* 0x000fea000b800000 */
[----:B------:R-:W2:Y:S02]  /*01b0*/  LDCU.64 UR6, c[0x0][0x8a8] ;  /* 0x00011500ff0677ac */ /* 0x000ea40008000a00 */
[----:B--2---:R-:W-:-:S04]  /*01c0*/  UISETP.NE.U32.AND UP0, UPT, UR6, URZ, UPT ;  /* 0x000000ff0600728c */ /* 0x004fc8000bf05070 */
[----:B------:R-:W-:-:S09]  /*01d0*/  UISETP.NE.AND.EX UP0, UPT, UR7, URZ, UPT, UP0 ;  /* 0x000000ff0700728c */ /* 0x000fd2000bf05300 */
[----:B------:R-:W-:Y:S05]  /*01e0*/  BRA.U !UP0, `(.L_x_3) ;  /* 0x00000001080c7547 */ /* 0x000fea000b800000 */
[----:B-1----:R-:W1:Y:S02]  /*01f0*/  LDC.64 R2, c[0x0][0x8a8] ;  /* 0x00022a00ff027b82 */ /* 0x002e640000000a00 */
[----:B-1----:R2:W5:Y:S01]  /*0200*/  LDG.E R47, desc[UR46][R2.64] ;  /* 0x0000002e022f7981 */ /* 0x002562000c1e1900 */
[----:B------:R-:W-:Y:S05]  /*0210*/  BRA `(.L_x_2) ;  /* 0x0000000000087947 */ /* 0x000fea0003800000 */
.L_x_3:
[----:B------:R-:W2:Y:S02]  /*0220*/  LDCU UR6, c[0x0][0x8a0] ;  /* 0x00011400ff0677ac */ /* 0x000ea40008000800 */
[----:B--2---:R-:W-:Y:S02]  /*0230*/  MOV R47, UR6 ;  /* 0x00000006002f7c02 */ /* 0x004fe40008000f00 */
.L_x_2:
[----:B------:R-:W-:Y:S01]  /*0240*/  IMAD.U32 R0, RZ, RZ, UR8 ;  /* 0x00000008ff007e24 */ /* 0x000fe2000f8e00ff */
[----:B------:R-:W-:Y:S04]  /*0250*/  BSSY.RECONVERGENT B0, `(.L_x_4) ;  /* 0x000000c000007945 */ /* 0x000fe80003800200 */
[C---:B------:R-:W-:Y:S02]  /*0260*/  ISETP.NE.OR P1, PT, R0.reuse, 0x1, !P5 ;  /* 0x000000010000780c */ /* 0x040fe40006f25670 */
[----:B------:R-:W-:-:S11]  /*0270*/  ISETP.NE.OR P0, PT, R0, 0x3, !P5 ;  /* 0x000000030000780c */ /* 0x000fd60006f05670 */
[----:B------:R-:W-:Y:S05]  /*0280*/  @P1 BRA `(.L_x_5) ;  /* 0x0000000000201947 */ /* 0x000fea0003800000 */
[----:B------:R-:W3:Y:S02]  /*0290*/  LDCU.64 UR6, c[0x0][0x348] ;  /* 0x00006900ff0677ac */ /* 0x000ee40008000a00 */
[----:B---3--:R-:W-:Y:S02]  /*02a0*/  UIADD3 UR10, UP1, UPT, UR6, 0x80, URZ ;  /* 0x00000080060a7890 */ /* 0x008fe4000ff3e0ff */
[----:B------:R-:W-:Y:S02]  /*02b0*/  UIADD3 UR6, UP0, UPT, UR6, 0x180, URZ ;  /* 0x0000018006067890 */ /* 0x000fe4000ff1e0ff */
[----:B------:R-:W-:Y:S02]  /*02c0*/  UIADD3.X UR11, UPT, UPT, URZ, UR7, URZ, UP1, !UPT ;  /* 0x00000007ff0b7290 */ /* 0x000fe40008ffe4ff */
[----:B------:R-:W-:-:S07]  /*02d0*/  UIADD3.X UR7, UPT, UPT, URZ, UR7, URZ, UP0, !UPT ;  /* 0x00000007ff077290 */ /* 0x000fce00087fe4ff */
[----:B------:R3:W-:Y:S02]  /*02e0*/  UTMACCTL.PF [UR10] ;  /* 0x000000000a0079b9 */ /* 0x0007e40008040000 */
[----:B------:R3:W-:Y:S02]  /*02f0*/  UTMACCTL.PF [UR6] ;  /* 0x00000000060079b9 */ /* 0x0007e40008040000 */
[----:B---3--:R-:W-:Y:S01]  /*0300*/  NOP ;  /* 0x0000000000007918 */ /* 0x008fe20000000000 */
.L_x_5:
[----:B------:R-:W-:Y:S05]  /*0310*/  BSYNC.RECONVERGENT B0 ;  /* 0x0000000000007941 */ /* 0x000fea0003800200 */
.L_x_4:
[----:B------:R-:W-:Y:S04]  /*0320*/  BSSY.RECONVERGENT B0, `(.L_x_6) ;  /* 0x000000a000007945 */ /* 0x000fe80003800200 */
        /* <DEDUP_REMOVED lines=9> */
.L_x_7:
[----:B------:R-:W-:Y:S05]  /*03c0*/  BSYNC.RECONVERGENT B0 ;  /* 0x0000000000007941 */ /* 0x000fea0003800200 */
.L_x_6:
[----:B------:R-:W3:Y:S01]  /*03d0*/  LDCU.64 UR6, c[0x0][0x888] ;  /* 0x00011100ff0677ac */ /* 0x000ee20008000a00 */
[----:B------:R-:W-:Y:S02]  /*03e0*/  UISETP.EQ.U32.AND UP1, UPT, UR4, URZ, UPT ;  /* 0x000000ff0400728c */ /* 0x000fe4000bf22070 */
[----:B------:R-:W-:Y:S02]  /*03f0*/  UPLOP3.LUT UP2, UPT, UPT, UPT, UPT, 0x80, 0x8 ;  /* 0x000000000008789c */ /* 0x000fe40003f4f070 */
[----:B---3--:R-:W-:-:S04]  /*0400*/  UISETP.NE.U32.AND UP0, UPT, UR6, URZ, UPT ;  /* 0x000000ff0600728c */ /* 0x008fc8000bf05070 */
[----:B------:R-:W-:-:S04]  /*0410*/  UISETP.NE.AND.EX UP0, UPT, UR7, URZ, UPT, UP0 ;  /* 0x000000ff0700728c */ /* 0x000fc8000bf05300 */
[----:B------:R-:W-:-:S04]  /*0420*/  UISETP.EQ.OR.EX UP3, UPT, UR5, URZ, !UP0, UP1 ;  /* 0x000000ff0500728c */ /* 0x000fc8000c762710 */
[----:B------:R-:W-:-:S05]  /*0430*/  UP2UR UR53, UPR, URZ, 0x8 ;  /* 0x00000008ff357883 */ /* 0x000fca0008000000 */
[----:B------:R-:W-:Y:S07]  /*0440*/  BRA.U !UP3, `(.L_x_8) ;  /* 0x000000010b207547 */ /* 0x000fee000b800000 */
[----:B------:R-:W-:Y:S01]  /*0450*/  UISETP.NE.U32.AND UP2, UPT, UR4, URZ, UPT ;  /* 0x000000ff0400728c */ /* 0x000fe2000bf45070 */
[----:B-----5:R-:W-:Y:S01]  /*0460*/  FSETP.NEU.AND P0, PT, R49, RZ, PT ;  /* 0x000000ff3100720b */ /* 0x020fe20003f0d000 */
[----:B------:R-:W-:Y:S02]  /*0470*/  USEL UR4, URZ, 0xffffffff, UP0 ;  /* 0xffffffffff047887 */ /* 0x000fe40008000000 */
[----:B------:R-:W-:-:S10]  /*0480*/  UISETP.NE.AND.EX UP2, UPT, UR5, URZ, UPT, UP2 ;  /* 0x000000ff0500728c */ /* 0x000fd4000bf45320 */
[----:B------:R-:W-:Y:S01]  /*0490*/  VOTEU.ANY UP1, P0 ;  /* 0x0000000000ff7886 */ /* 0x000fe20000020100 */
[----:B------:R-:W-:-:S04]  /*04a0*/  @!UP2 USEL UR4, URZ, 0xffffffff, UP1 ;  /* 0xffffffffff04a887 */ /* 0x000fc80008800000 */
[----:B------:R-:W-:-:S04]  /*04b0*/  ULOP3.LUT UR4, UR4, 0x1, URZ, 0xc0, !UPT ;  /* 0x0000000104047892 */ /* 0x000fc8000f8ec0ff */
[----:B------:R-:W-:-:S11]  /*04c0*/  UISETP.NE.U32.AND UP2, UPT, UR4, 0x1, UPT ;  /* 0x000000010400788c */ /* 0x000fd6000bf45070 */
.L_x_8:
[----:B-12---:R-:W1:Y:S01]  /*04d0*/  SHFL.IDX PT, R2, R92, RZ, 0x1f ;  /* 0x00001fff5c027589 */ /* 0x006e6200000e0000 */
[----:B------:R-:W-:-:S04]  /*04e0*/  UISETP.NE.AND UP1, UPT, UR8, 0x2, UPT ;  /* 0x000000020800788c */ /* 0x000fc8000bf25270 */
[----:B------:R-:W-:Y:S01]  /*04f0*/  USEL UR6, URZ, 0x1, UP1 ;  /* 0x00000001ff067887 */ /* 0x000fe20008800000 */
[----:B-1----:R-:W-:-:S13]  /*0500*/  ISETP.NE.AND P0, PT, R2, RZ, PT ;  /* 0x000000ff0200720c */ /* 0x002fda0003f05270 */
[----:B------:R-:W-:Y:S05]  /*0510*/  @P0 BRA `(.L_x_9) ;  /* 0x0000000000b40947 */ /* 0x000fea0003800000 */
[----:B------:R-:W-:Y:S01]  /*0520*/  ELECT P0, URZ, PT ;  /* 0x0000000000ff782f */ /* 0x000fe20003800000 */
[----:B------:R-:W-:-:S12]  /*0530*/  BSSY.RECONVERGENT B0, `(.L_x_9) ;  /* 0x000002b000007945 */ /* 0x000fd80003800200 */
[----:B------:R-:W-:Y:S05]  /*0540*/  @!P0 BRA `(.L_x_10) ;  /* 0x0000000000a48947 */ /* 0x000fea0003800000 */
[----:B------:R-:W1:Y:S01]  /*0550*/  S2UR UR5, SR_CgaCtaId ;  /* 0x00000000000579c3 */ /* 0x000e620000008800 */
[----:B------:R-:W-:Y:S01]  /*0560*/  UMOV UR7, 0x400 ;  /* 0x0000040000077882 */ /* 0x000fe20000000000 */
[----:B------:R-:W-:Y:S02]  /*0570*/  UMOV UR4, 0x1 ;  /* 0x0000000100047882 */ /* 0x000fe40000000000 */
[----:B------:R-:W-:-:S04]  /*0580*/  UIADD3 UR10, UPT, UPT, -UR4, 0x100000, URZ ;  /* 0x00100000040a7890 */ /* 0x000fc8000fffe1ff */
[----:B------:R-:W-:Y:S02]  /*0590*/  USHF.L.U32 UR11, UR10, 0xb, URZ ;  /* 0x0000000b0a0b7899 */ /* 0x000fe400080006ff */
[----:B------:R-:W-:Y:S02]  /*05a0*/  USHF.L.U32 UR10, UR10, 0x1, URZ ;  /* 0x000000010a0a7899 */ /* 0x000fe400080006ff */
[----:B-1----:R-:W-:Y:S01]  /*05b0*/  ULEA UR5, UR5, UR7, 0x18 ;  /* 0x0000000705057291 */ /* 0x002fe2000f8ec0ff */
[----:B------:R-:W1:Y:S11]  /*05c0*/  FENCE.VIEW.ASYNC.S ;  /* 0x00000000000073c6 */ /* 0x000e760000000000 */
[----:B-1----:R1:W2:Y:S01]  /*05d0*/  SYNCS.EXCH.64 URZ, [UR5], UR10 ;  /* 0x0000000a05ff75b2 */ /* 0x0022a20008000100 */
[----:B------:R1:W3:Y:S01]  /*05e0*/  SYNCS.EXCH.64 URZ, [UR5+0x80], UR10 ;  /* 0x0000800a05ff75b2 */ /* 0x0002e20008000100 */
[----:B------:R1:W4:Y:S01]  /*05f0*/  SYNCS.EXCH.64 URZ, [UR5+0x8], UR10 ;  /* 0x0000080a05ff75b2 */ /* 0x0003220008000100 */
[----:B------:R1:W1:Y:S01]  /*0600*/  SYNCS.EXCH.64 URZ, [UR5+0x88], UR10 ;  /* 0x0000880a05ff75b2 */ /* 0x0002620008000100 */
        /* <DEDUP_REMOVED lines=28> */
[----:B--234-:R-:W-:Y:S01]  /*07d0*/  NOP ;  /* 0x0000000000007918 */ /* 0x01cfe20000000000 */
.L_x_10:
[----:B-1----:R-:W-:Y:S05]  /*07e0*/  BSYNC.RECONVERGENT B0 ;  /* 0x0000000000007941 */ /* 0x002fea0003800200 */
.L_x_9:
[----:B------:R-:W1:Y:S01]  /*07f0*/  SHFL.IDX PT, R2, R92, RZ, 0x1f ;  /* 0x00001fff5c027589 */ /* 0x000e6200000e0000 */
[----:B------:R-:W-:Y:S01]  /*0800*/  NOP ;  /* 0x0000000000007918 */ /* 0x000fe20000000000 */
[----:B-1----:R-:W-:-:S13]  /*0810*/  ISETP.NE.AND P0, PT, R2, 0x1, PT ;  /* 0x000000010200780c */ /* 0x002fda0003f05270 */
[----:B------:R-:W-:Y:S05]  /*0820*/  @P0 BRA `(.L_x_11) ;  /* 0x0000000000500947 */ /* 0x000fea0003800000 */
[----:B------:R-:W1:Y:S01]  /*0830*/  S2UR UR7, SR_CgaCtaId ;  /* 0x00000000000779c3 */ /* 0x000e620000008800 */
[----:B------:R-:W-:Y:S01]  /*0840*/  UMOV UR9, 0x400 ;  /* 0x0000040000097882 */ /* 0x000fe20000000000 */
[----:B------:R-:W-:Y:S01]  /*0850*/  UMOV UR5, 0x20 ;  /* 0x0000002000057882 */ /* 0x000fe20000000000 */
[----:B------:R-:W-:Y:S01]  /*0860*/  UMOV UR4, 0x80 ;  /* 0x0000008000047882 */ /* 0x000fe20000000000 */
[----:B------:R-:W-:-:S04]  /*0870*/  UIADD3 UR10, UPT, UPT, -UR5, 0x100000, URZ ;  /* 0x00100000050a7890 */ /* 0x000fc8000fffe1ff */
[----:B------:R-:W-:Y:S02]  /*0880*/  USHF.L.U32 UR11, UR10, 0xb, URZ ;  /* 0x0000000b0a0b7899 */ /* 0x000fe400080006ff */
[----:B------:R-:W-:Y:S02]  /*0890*/  USHF.L.U32 UR10, UR10, 0x1, URZ ;  /* 0x000000010a0a7899 */ /* 0x000fe400080006ff */
[----:B------:R-:W-:-:S04]  /*08a0*/  UIADD3 UR4, UPT, UPT, -UR4, 0x100000, URZ ;  /* 0x0010000004047890 */ /* 0x000fc8000fffe1ff */
[----:B------:R-:W-:Y:S02]  /*08b0*/  USHF.L.U32 UR5, UR4, 0xb, URZ ;  /* 0x0000000b04057899 */ /* 0x000fe400080006ff */
[----:B------:R-:W-:Y:S01]  /*08c0*/  USHF.L.U32 UR4, UR4, 0x1, URZ ;  /* 0x0000000104047899 */ /* 0x000fe200080006ff */
[----:B------:R-:W-:Y:S01]  /*08d0*/  ELECT P0, URZ, PT ;  /* 0x0000000000ff782f */ /* 0x000fe20003800000 */
[----:B-1----:R-:W-:Y:S01]  /*08e0*/  ULEA UR7, UR7, UR9, 0x18 ;  /* 0x0000000907077291 */ /* 0x002fe2000f8ec0ff */
[----:B------:R-:W1:Y:S11]  /*08f0*/  FENCE.VIEW.ASYNC.S ;  /* 0x00000000000073c6 */ /* 0x000e760000000000 */
[----:B-1----:R1:W2:Y:S01]  /*0900*/  SYNCS.EXCH.64 URZ, [UR7+0x100], UR10 ;  /* 0x0001000a07ff75b2 */ /* 0x0022a20008000100 */
[----:B------:R1:W3:Y:S01]  /*0910*/  SYNCS.EXCH.64 URZ, [UR7+0x118], UR4 ;  /* 0x0001180407ff75b2 */ /* 0x0002e20008000100 */
[----:B------:R1:W4:Y:S01]  /*0920*/  SYNCS.EXCH.64 URZ, [UR7+0x108], UR10 ;  /* 0x0001080a07ff75b2 */ /* 0x0003220008000100 */
[----:B------:R1:W1:Y:S01]  /*0930*/  SYNCS.EXCH.64 URZ, [UR7+0x120], UR4 ;  /* 0x0001200407ff75b2 */ /* 0x0002620008000100 */
[----:B------:R1:W1:Y:S01]  /*0940*/  SYNCS.EXCH.64 URZ, [UR7+0x110], UR10 ;  /* 0x0001100a07ff75b2 */ /* 0x0002620008000100 */
[----:B------:R1:W1:Y:S01]  /*0950*/  SYNCS.EXCH.64 URZ, [UR7+0x128], UR4 ;  /* 0x0001280407ff75b2 */ /* 0x0002620008000100 */
[----:B------:R-:W-:Y:S01]  /*0960*/  NOP ;  /* 0x0000000000007918 */ /* 0x000fe20000000000 */
.L_x_11:
[----:B------:R-:W2:Y:S01]  /*0970*/  SHFL.IDX PT, R2, R92, RZ, 0x1f ;  /* 0x00001fff5c027589 */ /* 0x000ea200000e0000 */
[----:B------:R-:W-:Y:S01]  /*0980*/  NOP ;  /* 0x0000000000007918 */ /* 0x000fe20000000000 */
[----:B--2---:R-:W-:-:S13]  /*0990*/  ISETP.NE.AND P0, PT, R2, 0x3, PT ;  /* 0x000000030200780c */ /* 0x004fda0003f05270 */
[----:B------:R-:W-:Y:S05]  /*09a0*/  @P0 BRA `(.L_x_12) ;  /* 0x0000000000300947 */ /* 0x000fea0003800000 */
[----:B-1----:R-:W1:Y:S01]  /*09b0*/  S2UR UR5, SR_CgaCtaId ;  /* 0x00000000000579c3 */ /* 0x002e620000008800 */
[----:B------:R-:W-:Y:S01]  /*09c0*/  UMOV UR7, 0x400 ;  /* 0x0000040000077882 */ /* 0x000fe20000000000 */
[----:B------:R-:W-:Y:S01]  /*09d0*/  UMOV UR4, 0x20 ;  /* 0x0000002000047882 */ /* 0x000fe20000000000 */
[----:B------:R-:W-:Y:S01]  /*09e0*/  ELECT P0, URZ, PT ;  /* 0x0000000000ff782f */ /* 0x000fe20003800000 */
[----:B------:R-:W-:-:S04]  /*09f0*/  UIADD3 UR10, UPT, UPT, -UR4, 0x100000, URZ ;  /* 0x00100000040a7890 */ /* 0x000fc8000fffe1ff */
[----:B------:R-:W-:Y:S02]  /*0a00*/  USHF.L.U32 UR11, UR10, 0xb, URZ ;  /* 0x0000000b0a0b7899 */ /* 0x000fe400080006ff */
[----:B------:R-:W-:Y:S02]  /*0a10*/  USHF.L.U32 UR10, UR10, 0x1, URZ ;  /* 0x000000010a0a7899 */ /* 0x000fe400080006ff */
[----:B-1----:R-:W-:Y:S01]  /*0a20*/  ULEA UR5, UR5, UR7, 0x18 ;  /* 0x0000000705057291 */ /* 0x002fe2000f8ec0ff */
[----:B------:R-:W1:Y:S11]  /*0a30*/  FENCE.VIEW.ASYNC.S ;  /* 0x00000000000073c6 */ /* 0x000e760000000000 */
[----:B-1----:R2:W1:Y:S01]  /*0a40*/  SYNCS.EXCH.64 URZ, [UR5+0x130], UR10 ;  /* 0x0001300a05ff75b2 */ /* 0x0024620008000100 */
[----:B------:R2:W1:Y:S02]  /*0a50*/  SYNCS.EXCH.64 URZ, [UR5+0x138], UR10 ;  /* 0x0001380a05ff75b2 */ /* 0x0004640008000100 */
[----:B--2---:R-:W-:Y:S01]  /*0a60*/  NOP ;  /* 0x0000000000007918 */ /* 0x004fe20000000000 */
.L_x_12:
[----:B------:R-:W2:Y:S01]  /*0a70*/  SHFL.IDX PT, R2, R92, RZ, 0x1f ;  /* 0x00001fff5c027589 */ /* 0x000ea200000e0000 */
[----:B------:R-:W-:Y:S01]  /*0a80*/  NOP ;  /* 0x0000000000007918 */ /* 0x000fe20000000000 */
[----:B--2---:R-:W-:-:S13]  /*0a90*/  ISETP.NE.AND P0, PT, R2, 0x4, PT ;  /* 0x000000040200780c */ /* 0x004fda0003f05270 */
[----:B------:R-:W-:Y:S05]  /*0aa0*/  @P0 BRA `(.L_x_13) ;  /* 0x00000000004c0947 */ /* 0x000fea0003800000 */
[----:B-1----:R-:W1:Y:S01]  /*0ab0*/  S2UR UR5, SR_CgaCtaId ;  /* 0x00000000000579c3 */ /* 0x002e620000008800 */
[----:B------:R-:W-:Y:S01]  /*0ac0*/  UMOV UR9, 0x100 ;  /* 0x0000010000097882 */ /* 0x000fe20000000000 */
[----:B------:R-:W-:Y:S01]  /*0ad0*/  UMOV UR7, 0x400 ;  /* 0x0000040000077882 */ /* 0x000fe20000000000 */
[----:B------:R-:W-:Y:S01]  /*0ae0*/  USEL UR9, UR9, 0xe0, UP2 ;  /* 0x000000e009097887 */ /* 0x000fe20009000000 */
[----:B------:R-:W-:Y:S01]  /*0af0*/  UMOV UR4, 0x1 ;  /* 0x0000000100047882 */ /* 0x000fe20000000000 */
[----:B------:R-:W-:Y:S01]  /*0b00*/  ELECT P0, URZ, PT ;  /* 0x0000000000ff782f */ /* 0x000fe20003800000 */
[----:B------:R-:W-:-:S04]  /*0b10*/  UIADD3 UR10, UPT, UPT, -UR4, 0x100000, URZ ;  /* 0x00100000040a7890 */ /* 0x000fc8000fffe1ff */
[----:B------:R-:W-:Y:S02]  /*0b20*/  USHF.L.U32 UR11, UR10, 0xb, URZ ;  /* 0x0000000b0a0b7899 */ /* 0x000fe400080006ff */
[----:B------:R-:W-:Y:S02]  /*0b30*/  USHF.L.U32 UR10, UR10, 0x1, URZ ;  /* 0x000000010a0a7899 */ /* 0x000fe400080006ff */
[----:B------:R-:W-:-:S04]  /*0b40*/  UIADD3 UR12, UPT, UPT, -UR9, 0x100000, URZ ;  /* 0x00100000090c7890 */ /* 0x000fc8000fffe1ff */
[----:B------:R-:W-:Y:S02]  /*0b50*/  USHF.L.U32 UR13, UR12, 0xb, URZ ;  /* 0x0000000b0c0d7899 */ /* 0x000fe400080006ff */
[----:B------:R-:W-:Y:S02]  /*0b60*/  USHF.L.U32 UR12, UR12, 0x1, URZ ;  /* 0x000000010c0c7899 */ /* 0x000fe400080006ff */
[----:B-1----:R-:W-:Y:S01]  /*0b70*/  ULEA UR5, UR5, UR7, 0x18 ;  /* 0x0000000705057291 */ /* 0x002fe2000f8ec0ff */
[----:B------:R-:W1:Y:S11]  /*0b80*/  FENCE.VIEW.ASYNC.S ;  /* 0x00000000000073c6 */ /* 0x000e760000000000 */
[----:B-1----:R2:W1:Y:S01]  /*0b90*/  SYNCS.EXCH.64 URZ, [UR5+0x140], UR10 ;  /* 0x0001400a05ff75b2 */ /* 0x0024620008000100 */
[----:B------:R2:W1:Y:S01]  /*0ba0*/  SYNCS.EXCH.64 URZ, [UR5+0x150], UR12 ;  /* 0x0001500c05ff75b2 */ /* 0x0004620008000100 */
[----:B------:R2:W1:Y:S01]  /*0bb0*/  SYNCS.EXCH.64 URZ, [UR5+0x148], UR10 ;  /* 0x0001480a05ff75b2 */ /* 0x0004620008000100 */
[----:B------:R2:W1:Y:S02]  /*0bc0*/  SYNCS.EXCH.64 URZ, [UR5+0x158], UR12 ;  /* 0x0001580c05ff75b2 */ /* 0x0004640008000100 */
[----:B--2---:R-:W-:Y:S01]  /*0bd0*/  NOP ;  /* 0x0000000000007918 */ /* 0x004fe20000000000 */
.L_x_13:
[----:B------:R-:W2:Y:S01]  /*0be0*/  SHFL.IDX PT, R2, R92, RZ, 0x1f ;  /* 0x00001fff5c027589 */ /* 0x000ea200000e0000 */
[----:B------:R-:W-:Y:S01]  /*0bf0*/  NOP ;  /* 0x0000000000007918 */ /* 0x000fe20000000000 */
[----:B--2---:R-:W-:-:S13]  /*0c00*/  ISETP.NE.AND P0, PT, R2, 0x5, PT ;  /* 0x000000050200780c */ /* 0x004fda0003f05270 */
[----:B------:R-:W-:Y:S05]  /*0c10*/  @P0 BRA `(.L_x_14) ;  /* 0x0000000000580947 */ /* 0x000fea0003800000 */
[----:B-1----:R-:W1:Y:S01]  /*0c20*/  S2UR UR7, SR_CgaCtaId ;  /* 0x00000000000779c3 */ /* 0x002e620000008800 */
        /* <DEDUP_REMOVED lines=12> */
[----:B-1----:R2:W1:Y:S01]  /*0cf0*/  SYNCS.EXCH.64 URZ, [UR7+0x160], UR10 ;  /* 0x0001600a07ff75b2 */ /* 0x0024620008000100 */
[----:B------:R2:W1:Y:S01]  /*0d00*/  SYNCS.EXCH.64 URZ, [UR7+0x180], UR4 ;  /* 0x0001800407ff75b2 */ /* 0x0004620008000100 */
[----:B------:R2:W1:Y:S01]  /*0d10*/  SYNCS.EXCH.64 URZ, [UR7+0x168], UR10 ;  /* 0x0001680a07ff75b2 */ /* 0x0004620008000100 */
[----:B------:R2:W1:Y:S01]  /*0d20*/  SYNCS.EXCH.64 URZ, [UR7+0x188], UR4 ;  /* 0x0001880407ff75b2 */ /* 0x0004620008000100 */
[----:B------:R2:W1:Y:S01]  /*0d30*/  SYNCS.EXCH.64 URZ, [UR7+0x170], UR10 ;  /* 0x0001700a07ff75b2 */ /* 0x0004620008000100 */
[----:B------:R2:W1:Y:S01]  /*0d40*/  SYNCS.EXCH.64 URZ, [UR7+0x190], UR4 ;  /* 0x0001900407ff75b2 */ /* 0x0004620008000100 */
[----:B------:R2:W1:Y:S01]  /*0d50*/  SYNCS.EXCH.64 URZ, [UR7+0x178], UR10 ;  /* 0x0001780a07ff75b2 */ /* 0x0004620008000100 */
[----:B------:R2:W1:Y:S02]  /*0d60*/  SYNCS.EXCH.64 URZ, [UR7+0x198], UR4 ;  /* 0x0001980407ff75b2 */ /* 0x0004640008000100 */
[----:B--2---:R-:W-:Y:S01]  /*0d70*/  NOP ;  /* 0x0000000000007918 */ /* 0x004fe20000000000 */
.L_x_14:
        /* <DEDUP_REMOVED lines=18> */
.L_x_15:
[----:B-1----:R-:W1:Y:S01]  /*0ea0*/  S2UR UR5, SR_CTAID.X ;  /* 0x00000000000579c3 */ /* 0x002e620000002500 */
[----:B------:R-:W-:-:S05]  /*0eb0*/  CS2R.32 R87, SR_CgaSize ;  /* 0x0000000000577805 */ /* 0x000fca0000008a00 */
[----:B------:R-:W-:-:S05]  /*0ec0*/  IMAD R87, R87, -0xa0, RZ ;  /* 0xffffff6057577824 */ /* 0x000fca00078e02ff */
[----:B------:R-:W-:-:S14]  /*0ed0*/  R2UR UR9, R87 ;  /* 0x00000000570972ca */ /* 0x000fdc00000e0000 */
[----:B------:R-:W2:Y:S01]  /*0ee0*/  LDCU UR9, c[0x0][UR9+0x2b0] ;  /* 0x00005600090977ac */ /* 0x000ea20008000800 */
[----:B------:R-:W-:Y:S01]  /*0ef0*/  NOP ;  /* 0x0000000000007918 */ /* 0x000fe20000000000 */
[----:B------:R-:W-:-:S05]  /*0f00*/  CS2R.32 R87, SR_CgaSize ;  /* 0x0000000000577805 */ /* 0x000fca0000008a00 */
[----:B------:R-:W-:-:S05]  /*0f10*/  IMAD R87, R87, -0xa0, RZ ;  /* 0xffffff6057577824 */ /* 0x000fca00078e02ff */
[----:B------:R-:W-:-:S14]  /*0f20*/  R2UR UR7, R87 ;  /* 0x00000000570772ca */ /* 0x000fdc00000e0000 */
[----:B------:R-:W3:Y:S01]  /*0f30*/  LDCU UR7, c[0x0][UR7+0x2b4] ;  /* 0x00005680070777ac */ /* 0x000ee20008000800 */
[----:B------:R-:W4:Y:S08]  /*0f40*/  S2UR UR4, SR_CTAID.Y ;  /* 0x00000000000479c3 */ /* 0x000f300000002600 */
[----:B------:R-:W3:Y:S01]  /*0f50*/  LDC R10, c[0x0][0xb24] ;  /* 0x0002c900ff0a7b82 */ /* 0x000ee20000000800 */
[----:B-1----:R-:W-:-:S02]  /*0f60*/  I2FP.F32.U32 R87, UR5 ;  /* 0x0000000500577c45 */ /* 0x002fc40008201000 */
[----:B------:R-:W-:-:S05]  /*0f70*/  CS2R.32 R3, SR_CgaSize ;  /* 0x0000000000037805 */ /* 0x000fca0000008a00 */
[----:B------:R-:W-:-:S06]  /*0f80*/  IMAD R3, R3, -0xa0, RZ ;  /* 0xffffff6003037824 */ /* 0x000fcc00078e02ff */
[----:B------:R-:W1:Y:S01]  /*0f90*/  LDC R3, c[0x0][R3+0x2a0] ;  /* 0x0000a80003037b82 */ /* 0x000e620000000800 */
[----:B------:R-:W-:Y:S01]  /*0fa0*/  MOV R15, UR5 ;  /* 0x00000005000f7c02 */ /* 0x000fe20008000f00 */
[----:B--2---:R-:W-:Y:S01]  /*0fb0*/  FMUL R87, R87, UR9 ;  /* 0x0000000957577c20 */ /* 0x004fe20008400000 */
[----:B----4-:R-:W-:Y:S02]  /*0fc0*/  I2FP.F32.U32 R86, UR4 ;  /* 0x0000000400567c45 */ /* 0x010fe40008201000 */
[----:B------:R-:W-:-:S05]  /*0fd0*/  CS2R.32 R2, SR_CgaSize ;  /* 0x0000000000027805 */ /* 0x000fca0000008a00 */
[----:B------:R-:W-:-:S06]  /*0fe0*/  IMAD R2, R2, -0xa0, RZ ;  /* 0xffffff6002027824 */ /* 0x000fcc00078e02ff */
[----:B------:R-:W2:Y:S01]  /*0ff0*/  LDC R2, c[0x0][R2+0x2a4] ;  /* 0x0000a90002027b82 */ /* 0x000ea20000000800 */
[----:B------:R-:W-:Y:S01]  /*1000*/  MOV R14, UR4 ;  /* 0x00000004000e7c02 */ /* 0x000fe20008000f00 */
[----:B------:R-:W4:Y:S01]  /*1010*/  F2I.U32.TRUNC.NTZ R87, R87 ;  /* 0x0000005700577305 */ /* 0x000f22000020f000 */
[----:B---3--:R-:W-:-:S05]  /*1020*/  FMUL R86, R86, UR7 ;  /* 0x0000000756567c20 */ /* 0x008fca0008400000 */
[----:B------:R-:W-:Y:S01]  /*1030*/  BAR.SYNC.DEFER_BLOCKING 0x0 ;  /* 0x0000000000007b1d */ /* 0x000fe20000010000 */
[----:B------:R-:W-:-:S05]  /*1040*/  ISETP.GE.AND P0, PT, R10, 0x1, PT ;  /* 0x000000010a00780c */ /* 0x000fca0003f06270 */
[----:B------:R-:W3:Y:S02]  /*1050*/  F2I.U32.TRUNC.NTZ R86, R86 ;  /* 0x0000005600567305 */ /* 0x000ee4000020f000 */
[----:B------:R-:W2:Y:S01]  /*1060*/  S2UR UR36, SR_CTAID.Z ;  /* 0x00000000002479c3 */ /* 0x000ea20000002700 */
[----:B----4-:R-:W-:-:S05]  /*1070*/  IADD3 R87, PT, PT, -R87, RZ, RZ ;  /* 0x000000ff57577210 */ /* 0x010fca0007ffe1ff */
[----:B-1----:R-:W-:Y:S01]  /*1080*/  IMAD R87, R3, R87, UR5 ;  /* 0x0000000503577e24 */ /* 0x002fe2000f8e0257 */
[----:B---3--:R-:W-:-:S05]  /*1090*/  IADD3 R86, PT, PT, -R86, RZ, RZ ;  /* 0x000000ff56567210 */ /* 0x008fca0007ffe1ff */
[----:B--2---:R-:W-:Y:S01]  /*10a0*/  IMAD R86, R2, R86, UR4 ;  /* 0x0000000402567e24 */ /* 0x004fe2000f8e0256 */
[----:B------:R-:W-:Y:S06]  /*10b0*/  @!P0 BRA `(.L_x_16) ;  /* 0x0000000000b88947 */ /* 0x000fec0003800000 */
[----:B------:R-:W1:Y:S01]  /*10c0*/  LDC.64 R4, c[0x0][0xb18] ;  /* 0x0002c600ff047b82 */ /* 0x000e620000000a00 */
[----:B------:R-:W-:-:S07]  /*10d0*/  ISETP.NE.AND P0, PT, R10, 0x1, PT ;  /* 0x000000010a00780c */ /* 0x000fce0003f05270 */
[----:B------:R-:W2:Y:S08]  /*10e0*/  LDC R9, c[0x0][0xb0c] ;  /* 0x0002c300ff097b82 */ /* 0x000eb00000000800 */
[----:B------:R-:W3:Y:S08]  /*10f0*/  LDC R12, c[0x0][0x370] ;  /* 0x0000dc00ff0c7b82 */ /* 0x000ef00000000800 */
[----:B------:R-:W4:Y:S01]  /*1100*/  LDC R11, c[0x0][0x374] ;  /* 0x0000dd00ff0b7b82 */ /* 0x000f220000000800 */
[----:B-1----:R-:W-:-:S07]  /*1110*/  ISETP.NE.AND P1, PT, R4, 0x1, PT ;  /* 0x000000010400780c */ /* 0x002fce0003f25270 */
[----:B------:R-:W3:Y:S01]  /*1120*/  LDC.64 R6, c[0x0][0xb10] ;  /* 0x0002c400ff067b82 */ /* 0x000ee20000000a00 */
[----:B--2---:R-:W-:-:S07]  /*1130*/  ISETP.NE.AND P2, PT, R9, 0x1, PT ;  /* 0x000000010900780c */ /* 0x004fce0003f45270 */
[----:B------:R-:W1:Y:S08]  /*1140*/  LDC R8, c[0x0][0xb20] ;  /* 0x0002c800ff087b82 */ /* 0x000e700000000800 */
[----:B------:R-:W2:Y:S01]  /*1150*/  LDC.64 R2, c[0x0][0xb28] ;  /* 0x0002ca00ff027b82 */ /* 0x000ea20000000a00 */
[----:B----4-:R-:W-:-:S04]  /*1160*/  IMAD.HI.U32 R13, R11, R5, RZ ;  /* 0x000000050b0d7227 */ /* 0x010fc800078e00ff */
[----:B------:R-:W-:-:S04]  /*1170*/  IMAD.HI.U32 R5, R14, R5, RZ ;  /* 0x000000050e057227 */ /* 0x000fc800078e00ff */
[----:B---3--:R-:W-:-:S05]  /*1180*/  IMAD.HI.U32 R16, R12, R6, RZ ;  /* 0x000000060c107227 */ /* 0x008fca00078e00ff */
[-C--:B------:R-:W-:Y:S01]  /*1190*/  @P2 SHF.R.U32.HI R12, RZ, R7.reuse, R16 ;  /* 0x00000007ff0c2219 */ /* 0x080fe20000011610 */
[----:B------:R-:W-:Y:S01]  /*11a0*/  IMAD.HI.U32 R16, R15, R6, RZ ;  /* 0x000000060f107227 */ /* 0x000fe200078e00ff */
[-C--:B-1----:R-:W-:Y:S02]  /*11b0*/  @P1 SHF.R.U32.HI R11, RZ, R8.reuse, R13 ;  /* 0x00000008ff0b1219 */ /* 0x082fe4000001160d */
[----:B------:R-:W-:Y:S02]  /*11c0*/  SHF.R.U32.HI R5, RZ, R8, R5 ;  /* 0x00000008ff057219 */ /* 0x000fe40000011605 */
[----:B------:R-:W-:Y:S02]  /*11d0*/  SHF.R.U32.HI R16, RZ, R7, R16 ;  /* 0x00000007ff107219 */ /* 0x000fe40000011610 */
[----:B------:R-:W-:Y:S01]  /*11e0*/  SEL R5, R14, R5, !P1 ;  /* 0x000000050e057207 */ /* 0x000fe20004800000 */
[----:B--2---:R-:W-:Y:S01]  /*11f0*/  IMAD.HI.U32 R13, R11, R2, RZ ;  /* 0x000000020b0d7227 */ /* 0x004fe200078e00ff */
[----:B------:R-:W-:-:S03]  /*1200*/  SEL R16, R15, R16, !P2 ;  /* 0x000000100f107207 */ /* 0x000fc60005000000 */
[----:B------:R-:W-:Y:S01]  /*1210*/  IMAD.HI.U32 R6, R12, R2, RZ ;  /* 0x000000020c067227 */ /* 0x000fe200078e00ff */
[----:B------:R-:W-:-:S04]  /*1220*/  @P0 SHF.R.U32.HI R11, RZ, R3, R13 ;  /* 0x00000003ff0b0219 */ /* 0x000fc8000001160d */
[----:B------:R-:W-:Y:S01]  /*1230*/  @P0 SHF.R.U32.HI R12, RZ, R3, R6 ;  /* 0x00000003ff0c0219 */ /* 0x000fe20000011606 */
[----:B------:R-:W-:-:S04]  /*1240*/  IMAD R11, R11, R10, RZ ;  /* 0x0000000a0b0b7224 */ /* 0x000fc800078e02ff */
[----:B------:R-:W-:Y:S01]  /*1250*/  IMAD R6, R12, R10, RZ ;  /* 0x0000000a0c067224 */ /* 0x000fe200078e02ff */
[----:B------:R-:W-:-:S04]  /*1260*/  ISETP.GE.AND P1, PT, R5, R11, PT ;  /* 0x0000000b0500720c */ /* 0x000fc80003f26270 */
[----:B------:R-:W-:Y:S01]  /*1270*/  ISETP.GE.OR P1, PT, R16, R6, P1 ;  /* 0x000000061000720c */ /* 0x000fe20000f26670 */
[----:B------:R-:W-:-:S05]  /*1280*/  IMAD.HI.U32 R6, R5, R2, RZ ;  /* 0x0000000205067227 */ /* 0x000fca00078e00ff */
[----:B------:R-:W-:-:S04]  /*1290*/  SHF.R.U32.HI R6, RZ, R3, R6 ;  /* 0x00000003ff067219 */ /* 0x000fc80000011606 */
[----:B------:R-:W-:-:S03]  /*12a0*/  SEL R6, R5, R6, !P0 ;  /* 0x0000000605067207 */ /* 0x000fc60004000000 */
[----:B------:R-:W-:Y:S01]  /*12b0*/  @!P1 IMAD.HI.U32 R7, R16, R2, RZ ;  /* 0x0000000210079227 */ /* 0x000fe200078e00ff */
[----:B------:R-:W-:-:S04]  /*12c0*/  IADD3 R2, PT, PT, -R6, RZ, RZ ;  /* 0x000000ff06027210 */ /* 0x000fc80007ffe1ff */
[----:B------:R-:W-:Y:S01]  /*12d0*/  @!P1 SHF.R.U32.HI R3, RZ, R3, R7 ;  /* 0x00000003ff039219 */ /* 0x000fe20000011607 */
[----:B------:R-:W-:Y:S01]  /*12e0*/  IMAD R2, R10, R2, R5 ;  /* 0x000000020a027224 */ /* 0x000fe200078e0205 */
[----:B------:R-:W-:Y:S02]  /*12f0*/  IADD3 R7, PT, PT, -R5, RZ, RZ ;  /* 0x000000ff05077210 */ /* 0x000fe40007ffe1ff */
[----:B------:R-:W-:-:S03]  /*1300*/  @!P1 SEL R3, R16, R3, !P0 ;  /* 0x0000000310039207 */ /* 0x000fc60004000000 */
[----:B------:R-:W-:Y:S02]  /*1310*/  IMAD R7, R4, R7, R14 ;  /* 0x0000000704077224 */ /* 0x000fe400078e020e */
[--C-:B------:R-:W-:Y:S02]  /*1320*/  @!P1 IMAD.IADD R6, R6, 0x1, -R3.reuse ;  /* 0x0000000106069824 */ /* 0x100fe400078e0a03 */
[----:B------:R-:W-:Y:S01]  /*1330*/  @!P1 IMAD R3, R2, R12, R3 ;  /* 0x0000000c02039224 */ /* 0x000fe200078e0203 */
[----:B------:R-:W-:Y:S01]  /*1340*/  IADD3 R2, PT, PT, -R16, RZ, RZ ;  /* 0x000000ff10027210 */ /* 0x000fe20007ffe1ff */
[----:B------:R-:W-:Y:S02]  /*1350*/  @!P1 IMAD R5, R6, R10, R16 ;  /* 0x0000000a06059224 */ /* 0x000fe400078e0210 */
[----:B------:R-:W-:Y:S02]  /*1360*/  @!P1 IMAD.MOV.U32 R16, RZ, RZ, R3 ;  /* 0x000000ffff109224 */ /* 0x000fe400078e0003 */
[----:B------:R-:W-:-:S02]  /*1370*/  IMAD R2, R9, R2, R15 ;  /* 0x0000000209027224 */ /* 0x000fc400078e020f */
[----:B------:R-:W-:Y:S02]  /*1380*/  IMAD R14, R5, R4, R7 ;  /* 0x00000004050e7224 */ /* 0x000fe400078e0207 */
[----:B------:R-:W-:Y:S02]  /*1390*/  IMAD R15, R16, R9, R2 ;  /* 0x00000009100f7224 */ /* 0x000fe400078e0202 */
.L_x_16:
[----:B------:R-:W1:Y:S01]  /*13a0*/  LDCU UR4, c[0x0][0xb30] ;  /* 0x00016600ff0477ac */ /* 0x000e620008000800 */
[----:B------:R-:W2:Y:S08]  /*13b0*/  S2UR UR37, SR_CgaCtaId ;  /* 0x00000000002579c3 */ /* 0x000eb00000008800 */
[----:B------:R-:W3:Y:S01]  /*13c0*/  LDC R40, c[0x0][0xb24] ;  /* 0x0002c900ff287b82 */ /* 0x000ee20000000800 */
[----:B-1----:R-:W-:-:S09]  /*13d0*/  UISETP.NE.AND UP1, UPT, UR4, 0x1, UPT ;  /* 0x000000010400788c */ /* 0x002fd2000bf25270 */
[----:B--2---:R-:W-:Y:S05]  /*13e0*/  BRA.U UP1, `(.L_x_17) ;  /* 0x0000000101407547 */ /* 0x004fea000b800000 */
[----:B------:R-:W1:Y:S08]  /*13f0*/  LDC.64 R4, c[0x0][0xb10] ;  /* 0x0002c400ff047b82 */ /* 0x000e700000000a00 */
[----:B------:R-:W2:Y:S08]  /*1400*/  LDC.64 R2, c[0x0][0xb18] ;  /* 0x0002c600ff027b82 */ /* 0x000eb00000000a00 */
[----:B------:R-:W4:Y:S08]  /*1410*/  LDC R6, c[0x0][0xb20] ;  /* 0x0002c800ff067b82 */ /* 0x000f300000000800 */
[----:B------:R-:W3:Y:S01]  /*1420*/  LDC R7, c[0x0][0xb0c] ;  /* 0x0002c300ff077b82 */ /* 0x000ee20000000800 */
[----:B-1----:R-:W-:-:S05]  /*1430*/  IMAD.HI.U32 R4, R15, R4, RZ ;  /* 0x000000040f047227 */ /* 0x002fca00078e00ff */
[----:B------:R-:W-:Y:S01]  /*1440*/  SHF.R.U32.HI R4, RZ, R5, R4 ;  /* 0x00000005ff047219 */ /* 0x000fe20000011604 */
[----:B--2---:R-:W-:Y:S01]  /*1450*/  IMAD.HI.U32 R3, R14, R3, RZ ;  /* 0x000000030e037227 */ /* 0x004fe200078e00ff */
[----:B------:R-:W-:-:S04]  /*1460*/  ISETP.NE.AND P0, PT, R2, 0x1, PT ;  /* 0x000000010200780c */ /* 0x000fc80003f05270 */
[----:B----4-:R-:W-:-:S04]  /*1470*/  SHF.R.U32.HI R3, RZ, R6, R3 ;  /* 0x00000006ff037219 */ /* 0x010fc80000011603 */
[----:B------:R-:W-:Y:S02]  /*1480*/  SEL R3, R14, R3, !P0 ;  /* 0x000000030e037207 */ /* 0x000fe40004000000 */
[----:B---3--:R-:W-:-:S04]  /*1490*/  ISETP.NE.AND P1, PT, R7, 0x1, PT ;  /* 0x000000010700780c */ /* 0x008fc80003f25270 */
[----:B------:R-:W-:-:S05]  /*14a0*/  SEL R4, R15, R4, !P1 ;  /* 0x000000040f047207 */ /* 0x000fca0004800000 */
[----:B------:R-:W-:Y:S02]  /*14b0*/  IMAD.IADD R5, R3, 0x1, -R4 ;  /* 0x0000000103057824 */ /* 0x000fe400078e0a04 */
[----:B------:R-:W-:Y:S02]  /*14c0*/  IMAD.IADD R3, R4, 0x1, -R3 ;  /* 0x0000000104037824 */ /* 0x000fe400078e0a03 */
[----:B------:R-:W-:Y:S02]  /*14d0*/  IMAD R15, R5, R7, R15 ;  /* 0x00000007050f7224 */ /* 0x000fe400078e020f */
[----:B------:R-:W-:-:S07]  /*14e0*/  IMAD R14, R3, R2, R14 ;  /* 0x00000002030e7224 */ /* 0x000fce00078e020e */
.L_x_17:
[----:B------:R-:W-:Y:S01]  /*14f0*/  BAR.SYNC.DEFER_BLOCKING 0x0 ;  /* 0x0000000000007b1d */ /* 0x000fe20000010000 */
[----:B------:R-:W-:Y:S01]  /*1500*/  UISETP.NE.AND UP1, UPT, UR8, 0x2, UPT ;  /* 0x000000020800788c */ /* 0x000fe2000bf25270 */
[----:B------:R-:W-:Y:S02]  /*1510*/  ISETP.NE.OR P5, PT, R0, 0x2, !P5 ;  /* 0x000000020000780c */ /* 0x000fe40006fa5670 */
[----:B------:R-:W-:-:S06]  /*1520*/  LOP3.LUT R2, R93, 0x1f, RZ, 0xc0, !PT ;  /* 0x0000001f5d027812 */ /* 0x000fcc00078ec0ff */
[----:B------:R-:W-:Y:S05]  /*1530*/  BRA.U UP1, `(.L_x_18) ;  /* 0x00000019013c7547 */ /* 0x000fea000b800000 */
[----:B------:R-:W1:Y:S01]  /*1540*/  LDCU UR13, c[0x0][0x38c] ;  /* 0x00007180ff0d77ac */ /* 0x000e620008000800 */
[----:B------:R-:W2:Y:S01]  /*1550*/  LDC R8, c[0x0][0x370] ;  /* 0x0000dc00ff087b82 */ /* 0x000ea20000000800 */
[----:B------:R-:W-:Y:S01]  /*1560*/  PLOP3.LUT P1, PT, PT, PT, UP2, 0x80, 0x8 ;  /* 0x000000000008781c */ /* 0x000fe20003f2f028 */
[----:B------:R-:W-:Y:S01]  /*1570*/  IMAD.MOV.U32 R17, RZ, RZ, 0x1 ;  /* 0x00000001ff117424 */ /* 0x000fe200078e00ff */
[----:B------:R-:W-:Y:S01]  /*1580*/  ISETP.EQ.OR P4, PT, R2, RZ, P5 ;  /* 0x000000ff0200720c */ /* 0x000fe20002f82670 */
[----:B------:R-:W-:Y:S01]  /*1590*/  IMAD.MOV.U32 R16, RZ, RZ, RZ ;  /* 0x000000ffff107224 */ /* 0x000fe200078e00ff */
[----:B------:R-:W-:Y:S02]  /*15a0*/  PLOP3.LUT P1, PT, P1, PT, PT, 0x8, 0x80 ;  /* 0x000000000080781c */ /* 0x000fe40000f2e170 */
[----:B------:R-:W-:Y:S01]  /*15b0*/  CS2R R12, SRZ ;  /* 0x00000000000c7805 */ /* 0x000fe2000001ff00 */
[----:B------:R-:W-:Y:S01]  /*15c0*/  IMAD.MOV.U32 R11, RZ, RZ, 0x1 ;  /* 0x00000001ff0b7424 */ /* 0x000fe200078e00ff */
[----:B------:R-:W4:Y:S01]  /*15d0*/  LDC R0, c[0x0][0x374] ;  /* 0x0000dd00ff007b82 */ /* 0x000f220000000800 */
[----:B------:R-:W2:Y:S01]  /*15e0*/  LDCU.64 UR22, c[0x0][0x348] ;  /* 0x00006900ff1677ac */ /* 0x000ea20008000a00 */
[----:B------:R-:W-:Y:S01]  /*15f0*/  UMOV UR6, URZ ;  /* 0x000000ff00067c82 */ /* 0x000fe20008000000 */
[----:B-1----:R-:W-:-:S04]  /*1600*/  UIADD3 UR5, UPT, UPT, UR13, 0x1f, URZ ;  /* 0x0000001f0d057890 */ /* 0x002fc8000fffe0ff */
[----:B------:R-:W-:-:S04]  /*1610*/  USHF.R.S32.HI UR4, URZ, 0x1f, UR5 ;  /* 0x0000001fff047899 */ /* 0x000fc80008011405 */
[----:B------:R-:W-:-:S04]  /*1620*/  ULEA.HI UR4, UR4, UR5, URZ, 0x5 ;  /* 0x0000000504047291 */ /* 0x000fc8000f8f28ff */
[----:B------:R-:W-:Y:S02]  /*1630*/  USHF.R.S32.HI UR15, URZ, 0x5, UR4 ;  /* 0x00000005ff0f7899 */ /* 0x000fe40008011404 */
[----:B------:R-:W-:Y:S02]  /*1640*/  UIADD3 UR4, UPT, UPT, UR13, -0x1, URZ ;  /* 0xffffffff0d047890 */ /* 0x000fe4000fffe0ff */
[----:B------:R-:W-:Y:S02]  /*1650*/  UISETP.LT.U32.AND UP0, UPT, UR15, 0x10, UPT ;  /* 0x000000100f00788c */ /* 0x000fe4000bf01070 */
[----:B------:R-:W-:Y:S02]  /*1660*/  UISETP.GE.U32.AND UP1, UPT, UR4, -0x3f, UPT ;  /* 0xffffffc10400788c */ /* 0x000fe4000bf26070 */
[----:B------:R-:W-:Y:S02]  /*1670*/  USEL UR14, UR15, 0x10, UP0 ;  /* 0x000000100f0e7887 */ /* 0x000fe40008000000 */
[----:B------:R-:W-:-:S02]  /*1680*/  UIADD3 UR13, UPT, UPT, UR13, 0x3e, URZ ;  /* 0x0000003e0d0d7890 */ /* 0x000fc4000fffe0ff */
[----:B------:R-:W-:Y:S02]  /*1690*/  UIADD3 UR5, UPT, UPT, UR14, -0x1, URZ ;  /* 0xffffffff0e057890 */ /* 0x000fe4000fffe0ff */
[----:B------:R-:W-:-:S03]  /*16a0*/  UIADD3 UR7, UPT, UPT, UR15, -UR14, URZ ;  /* 0x8000000e0f077290 */ /* 0x000fc6000fffe0ff */
[----:B------:R-:W-:-:S04]  /*16b0*/  @UP1 UIADD3 UR5, UPT, UPT, UR14, URZ, URZ ;  /* 0x000000ff0e051290 */ /* 0x000fc8000fffe0ff */
[----:B--2---:R-:W-:-:S12]  /*16c0*/  UIADD3 UR5, UPT, UPT, UR5, 0x1, URZ ;  /* 0x0000000105057890 */ /* 0x004fd8000fffe0ff */
.L_x_36:
[----:B------:R-:W-:Y:S01]  /*16d0*/  UISETP.NE.AND UP0, UPT, UR37, URZ, UPT ;  /* 0x000000ff2500728c */ /* 0x000fe2000bf05270 */
[----:B------:R-:W1:Y:S08]  /*16e0*/  S2UR UR37, SR_CgaCtaId ;  /* 0x00000000002579c3 */ /* 0x000e700000008800 */
[----:B------:R-:W-:Y:S05]  /*16f0*/  BRA.U UP0, `(.L_x_19) ;  /* 0x0000000100347547 */ /* 0x000fea000b800000 */
[----:B------:R-:W2:Y:S01]  /*1700*/  S2R R2, SR_CgaCtaId ;  /* 0x0000000000027919 */ /* 0x000ea20000008800 */
[----:B------:R-:W-:-:S04]  /*1710*/  MOV R3, 0x400 ;  /* 0x0000040000037802 */ /* 0x000fc80000000f00 */
[----:B--2---:R-:W-:Y:S02]  /*1720*/  LEA R2, R2, R3, 0x18 ;  /* 0x0000000302027211 */ /* 0x004fe400078ec0ff */
[----:B------:R-:W-:-:S03]  /*1730*/  SHF.L.U32 R3, R11, 0x1f, RZ ;  /* 0x0000001f0b037819 */ /* 0x000fc600000006ff */
[----:B------:R-:W-:-:S04]  /*1740*/  IMAD R2, R12, 0x8, R2 ;  /* 0x000000080c027824 */ /* 0x000fc800078e0202 */
[----:B------:R-:W2:Y:S02]  /*1750*/  SYNCS.PHASECHK.TRANS64.TRYWAIT P0, [R2+URZ+0x1b0], R3 ;  /* 0x0001b003020075a7 */ /* 0x000ea400080011ff */
[----:B--2---:R-:W-:Y:S05]  /*1760*/  @!P0 BRA `(.L_x_20) ;  /* 0x0000006400548947 */ /* 0x004fea0003800000 */
.L_x_128:
[----:B------:R-:W-:Y:S01]  /*1770*/  VIADD R12, R12, 0x1 ;  /* 0x000000010c0c7836 */ /* 0x000fe20000000000 */
[----:B------:R2:W-:Y:S04]  /*1780*/  SYNCS.ARRIVE.TRANS64.A1T0 RZ, [R2+URZ+0x1a0], RZ ;  /* 0x0001a0ff02ff79a7 */ /* 0x0005e800081000ff */
[----:B------:R-:W-:-:S04]  /*1790*/  ISETP.NE.AND P0, PT, R12, 0x2, PT ;  /* 0x000000020c00780c */ /* 0x000fc80003f05270 */
[----:B------:R-:W-:Y:S02]  /*17a0*/  SEL R12, R12, RZ, P0 ;  /* 0x000000ff0c0c7207 */ /* 0x000fe40000000000 */
[----:B--2---:R-:W-:-:S04]  /*17b0*/  SEL R2, RZ, 0x1, P0 ;  /* 0x00000001ff027807 */ /* 0x004fc80000000000 */
[----:B------:R-:W-:-:S07]  /*17c0*/  LOP3.LUT R11, R11, R2, RZ, 0x3c, !PT ;  /* 0x000000020b0b7212 */ /* 0x000fce00078e3cff */
.L_x_19:
[----:B------:R-:W-:Y:S01]  /*17d0*/  UMOV UR4, 0x400 ;  /* 0x0000040000047882 */ /* 0x000fe20000000000 */
[----:B------:R-:W-:Y:S01]  /*17e0*/  SHF.L.U32 R2, R17, 0x1f, RZ ;  /* 0x0000001f11027819 */ /* 0x000fe200000006ff */
[----:B-1----:R-:W-:Y:S01]  /*17f0*/  ULEA UR4, UR37, UR4, 0x18 ;  /* 0x0000000425047291 */ /* 0x002fe2000f8ec0ff */
[----:B------:R-:W-:Y:S01]  /*1800*/  R2UR UR34, R15 ;  /* 0x000000000f2272ca */ /* 0x000fe200000e0000 */
[----:B------:R-:W-:Y:S01]  /*1810*/  UISETP.GE.U32.AND UP0, UPT, UR13, 0x3f, UPT ;  /* 0x0000003f0d00788c */ /* 0x000fe2000bf06070 */
[----:B------:R-:W-:Y:S01]  /*1820*/  R2UR UR11, R14 ;  /* 0x000000000e0b72ca */ /* 0x000fe200000e0000 */
[----:B------:R-:W-:Y:S01]  /*1830*/  ULEA UR8, UR6, UR4, 0x3 ;  /* 0x0000000406087291 */ /* 0x000fe2000f8e18ff */
[----:B------:R-:W-:-:S08]  /*1840*/  UMOV UR21, URZ ;  /* 0x000000ff00157c82 */ /* 0x000fd00008000000 */
[----:B------:R1:W2:Y:S01]  /*1850*/  SYNCS.PHASECHK.TRANS64.TRYWAIT P0, [UR8+0x80], R2 ;  /* 0x00008002ff0075a7 */ /* 0x0002a20008001108 */
[----:B------:R-:W-:Y:S02]  /*1860*/  USHF.L.U32 UR34, UR34, 0x7, URZ ;  /* 0x0000000722227899 */ /* 0x000fe400080006ff */
[----:B------:R-:W-:Y:S01]  /*1870*/  USHF.L.U32 UR11, UR11, 0x6, URZ ;  /* 0x000000060b0b7899 */ /* 0x000fe200080006ff */
[----:B------:R-:W-:Y:S11]  /*1880*/  BRA.U !UP0, `(.L_x_21) ;  /* 0x0000000108c07547 */ /* 0x000ff6000b800000 */
[----:B------:R-:W-:Y:S01]  /*1890*/  UIADD3 UR18, UPT, UPT, UR34, 0x40, URZ ;  /* 0x0000004022127890 */ /* 0x000fe2000fffe0ff */
[----:B------:R-:W-:Y:S01]  /*18a0*/  UMOV UR24, URZ ;  /* 0x000000ff00187c82 */ /* 0x000fe20008000000 */
[----:B------:R-:W-:-:S10]  /*18b0*/  UMOV UR25, UR6 ;  /* 0x0000000600197c82 */ /* 0x000fd40008000000 */
.L_x_26:
[----:B-1----:R-:W-:Y:S01]  /*18c0*/  ULEA UR33, UR25, UR4, 0x3 ;  /* 0x0000000419217291 */ /* 0x002fe2000f8e18ff */
[----:B--2---:R-:W-:Y:S01]  /*18d0*/  @!P5 MOV R3, 0x3000 ;  /* 0x000030000003d802 */ /* 0x004fe20000000f00 */
[----:B--2---:R-:W-:Y:S10]  /*18e0*/  @P0 BRA `(.L_x_22) ;  /* 0x00000000000c0947 */ /* 0x004ff40003800000 */
[----:B------:R-:W-:-:S04]  /*18f0*/  SHF.L.U32 R4, R17, 0x1f, RZ ;  /* 0x0000001f11047819 */ /* 0x000fc800000006ff */
[----:B------:R-:W2:Y:S02]  /*1900*/  SYNCS.PHASECHK.TRANS64.TRYWAIT P0, [UR33+0x80], R4 ;  /* 0x00008004ff0075a7 */ /* 0x000ea40008001121 */
[----:B--2---:R-:W-:Y:S05]  /*1910*/  @!P0 BRA `(.L_x_23) ;  /* 0x0000006000fc8947 */ /* 0x004fea0003800000 */
.L_x_22:
[----:B------:R2:W-:Y:S01]  /*1920*/  @!P5 SYNCS.ARRIVE.TRANS64 RZ, [UR33], R3 ;  /* 0x00000003ffffd9a7 */ /* 0x0005e20008000021 */
[----:B------:R-:W-:Y:S04]  /*1930*/  BSSY.RECONVERGENT B0, `(.L_x_24) ;  /* 0x0000003000007945 */ /* 0x000fe80003800200 */
[----:B------:R-:W-:Y:S05]  /*1940*/  @P4 BRA `(.L_x_25) ;  /* 0x0000000000044947 */ /* 0x000fea0003800000 */
[----:B------:R-:W-:Y:S05]  /*1950*/  BPT.TRAP 0x1 ;  /* 0x000000040000795c */ /* 0x000fea0000300000 */
.L_x_25:
[----:B------:R-:W-:Y:S05]  /*1960*/  BSYNC.RECONVERGENT B0 ;  /* 0x0000000000007941 */ /* 0x000fea0003800200 */
.L_x_24:
[----:B------:R-:W-:Y:S02]  /*1970*/  UIADD3 UR6, UPT, UPT, UR25, 0x1, URZ ;  /* 0x0000000119067890 */ /* 0x000fe4000fffe0ff */
[----:B------:R-:W-:Y:S02]  /*1980*/  ULEA UR16, UR25, UR4, 0xd ;  /* 0x0000000419107291 */ /* 0x000fe4000f8e68ff */
[----:B------:R-:W-:Y:S02]  /*1990*/  UISETP.NE.AND UP0, UPT, UR6, 0x10, UPT ;  /* 0x000000100600788c */ /* 0x000fe4000bf05270 */
[----:B------:R-:W-:Y:S02]  /*19a0*/  UIADD3 UR30, UP1, UPT, UR22, 0x80, URZ ;  /* 0x00000080161e7890 */ /* 0x000fe4000ff3e0ff */
[----:B------:R-:W-:Y:S02]  /*19b0*/  USEL UR9, URZ, 0x1, UP0 ;  /* 0x00000001ff097887 */ /* 0x000fe40008000000 */
[----:B------:R-:W-:-:S02]  /*19c0*/  USEL UR6, UR6, URZ, UP0 ;  /* 0x000000ff06067287 */ /* 0x000fc40008000000 */
[----:B------:R-:W-:Y:S02]  /*19d0*/  UIADD3 UR28, UP0, UPT, UR22, 0x180, URZ ;  /* 0x00000180161c7890 */ /* 0x000fe4000ff1e0ff */
[----:B------:R-:W-:Y:S01]  /*19e0*/  ULEA UR8, UR6, UR4, 0x3 ;  /* 0x0000000406087291 */ /* 0x000fe2000f8e18ff */
[----:B------:R-:W-:Y:S01]  /*19f0*/  LOP3.LUT R17, R17, UR9, RZ, 0x3c, !PT ;  /* 0x0000000911117c12 */ /* 0x000fe2000f8e3cff */
[----:B------:R-:W-:Y:S02]  /*1a00*/  USHF.L.U32 UR35, UR24, 0x5, URZ ;  /* 0x0000000518237899 */ /* 0x000fe400080006ff */
[----:B------:R-:W-:Y:S01]  /*1a10*/  UIADD3.X UR31, UPT, UPT, URZ, UR23, URZ, UP1, !UPT ;  /* 0x00000017ff1f7290 */ /* 0x000fe20008ffe4ff */
[----:B-1----:R-:W-:Y:S01]  /*1a20*/  SHF.L.U32 R2, R17, 0x1f, RZ ;  /* 0x0000001f11027819 */ /* 0x002fe200000006ff */
[----:B------:R-:W-:Y:S02]  /*1a30*/  UIADD3 UR32, UPT, UPT, UR16, 0x6400, URZ ;  /* 0x0000640010207890 */ /* 0x000fe4000fffe0ff */
[----:B------:R-:W-:Y:S01]  /*1a40*/  UIADD3 UR16, UPT, UPT, UR16, 0x7400, URZ ;  /* 0x0000740010107890 */ /* 0x000fe2000fffe0ff */
[----:B------:R1:W1:Y:S01]  /*1a50*/  SYNCS.PHASECHK.TRANS64.TRYWAIT P0, [UR8+0x80], R2 ;  /* 0x00008002ff0075a7 */ /* 0x0002620008001108 */
[----:B------:R-:W-:-:S02]  /*1a60*/  ULEA UR8, UR25, UR4, 0xc ;  /* 0x0000000419087291 */ /* 0x000fc4000f8e60ff */
[----:B------:R-:W-:Y:S02]  /*1a70*/  UIADD3.X UR29, UPT, UPT, URZ, UR23, URZ, UP0, !UPT ;  /* 0x00000017ff1d7290 */ /* 0x000fe400087fe4ff */
[----:B------:R-:W-:Y:S01]  /*1a80*/  UIADD3 UR8, UPT, UPT, UR8, 0x26400, URZ ;  /* 0x0002640008087890 */ /* 0x000fe2000fffe0ff */
[----:B------:R-:W-:Y:S01]  /*1a90*/  UMOV UR26, 0x0 ;  /* 0x00000000001a7882 */ /* 0x000fe20000000000 */
[----:B------:R-:W-:Y:S01]  /*1aa0*/  UMOV UR27, 0x10000000 ;  /* 0x10000000001b7882 */ /* 0x000fe20000000000 */
[----:B------:R-:W-:Y:S01]  /*1ab0*/  UMOV UR17, UR33 ;  /* 0x0000002100117c82 */ /* 0x000fe20008000000 */
[----:B------:R-:W-:Y:S01]  /*1ac0*/  UMOV UR20, UR36 ;  /* 0x0000002400147c82 */ /* 0x000fe20008000000 */
[----:B------:R-:W-:Y:S01]  /*1ad0*/  UMOV UR19, UR35 ;  /* 0x0000002300137c82 */ /* 0x000fe20008000000 */
[----:B------:R-:W-:Y:S01]  /*1ae0*/  UMOV UR12, UR36 ;  /* 0x00000024000c7c82 */ /* 0x000fe20008000000 */
[----:B------:R-:W-:Y:S01]  /*1af0*/  UMOV UR9, UR33 ;  /* 0x0000002100097c82 */ /* 0x000fe20008000000 */
[----:B------:R-:W-:Y:S01]  /*1b00*/  UMOV UR10, UR35 ;  /* 0x00000023000a7c82 */ /* 0x000fe20008000000 */
[----:B------:R1:W-:Y:S01]  /*1b10*/  UTMALDG.3D [UR32], [UR30], desc[UR26] ;  /* 0x00001a201e0075b4 */ /* 0x0003e20008011000 */
[----:B------:R-:W-:Y:S01]  /*1b20*/  UIADD3 UR24, UPT, UPT, UR24, 0x1, URZ ;  /* 0x0000000118187890 */ /* 0x000fe2000fffe0ff */
[----:B------:R-:W-:Y:S01]  /*1b30*/  UMOV UR21, UR5 ;  /* 0x0000000500157c82 */ /* 0x000fe20008000000 */
[----:B------:R-:W-:-:S02]  /*1b40*/  UMOV UR25, UR6 ;  /* 0x0000000600197c82 */ /* 0x000fc40008000000 */
[----:B------:R-:W-:Y:S01]  /*1b50*/  UISETP.NE.AND UP0, UPT, UR24, UR5, UPT ;  /* 0x000000051800728c */ /* 0x000fe2000bf05270 */
[----:B------:R1:W-:Y:S01]  /*1b60*/  UTMALDG.3D [UR16], [UR30], desc[UR26] ;  /* 0x00001a101e0075b4 */ /* 0x0003e20008011000 */
[----:B------:R1:W-:Y:S07]  /*1b70*/  UTMALDG.3D [UR8], [UR28], desc[UR26] ;  /* 0x00001a081c0075b4 */ /* 0x0003ee0008011000 */
[----:B------:R-:W-:Y:S05]  /*1b80*/  BRA.U UP0, `(.L_x_26) ;  /* 0xfffffffd004c7547 */ /* 0x000fea000b83ffff */
.L_x_21:
[----:B-1----:R-:W-:Y:S01]  /*1b90*/  ULEA UR8, UR6, UR4, 0x3 ;  /* 0x0000000406087291 */ /* 0x002fe2000f8e18ff */
[----:B------:R-:W-:Y:S01]  /*1ba0*/  SHF.L.U32 R2, R17, 0x1f, RZ ;  /* 0x0000001f11027819 */ /* 0x000fe200000006ff */
[----:B------:R-:W-:Y:S01]  /*1bb0*/  @!P1 SYNCS.ARRIVE.TRANS64.A1T0 RZ, [UR4+0x138], RZ ;  /* 0x000138ffffff99a7 */ /* 0x000fe20008100004 */
[----:B------:R-:W-:-:S06]  /*1bc0*/  UISETP.GT.AND UP0, UPT, UR15, UR14, UPT ;  /* 0x0000000e0f00728c */ /* 0x000fcc000bf04270 */
[----:B--2---:R1:W2:Y:S03]  /*1bd0*/  SYNCS.PHASECHK.TRANS64.TRYWAIT P0, [UR8+0x80], R2 ;  /* 0x00008002ff0075a7 */ /* 0x0042a60008001108 */
[----:B------:R-:W-:Y:S05]  /*1be0*/  BRA.U !UP0, `(.L_x_27) ;  /* 0x0000000108c47547 */ /* 0x000fea000b800000 */
[----:B------:R-:W-:Y:S02]  /*1bf0*/  UIADD3 UR29, UPT, UPT, UR7, UR21, URZ ;  /* 0x00000015071d7290 */ /* 0x000fe4000fffe0ff */
[----:B------:R-:W-:Y:S01]  /*1c00*/  UIADD3 UR18, UPT, UPT, UR34, 0x40, URZ ;  /* 0x0000004022127890 */ /* 0x000fe2000fffe0ff */
[----:B------:R-:W-:-:S11]  /*1c10*/  UMOV UR35, UR6 ;  /* 0x0000000600237c82 */ /* 0x000fd60008000000 */
.L_x_32:
[----:B-1----:R-:W-:Y:S01]  /*1c20*/  ULEA UR25, UR35, UR4, 0x3 ;  /* 0x0000000423197291 */ /* 0x002fe2000f8e18ff */
[----:B--2---:R-:W-:Y:S01]  /*1c30*/  @!P5 MOV R3, 0x3000 ;  /* 0x000030000003d802 */ /* 0x004fe20000000f00 */
[----:B--2---:R-:W-:Y:S10]  /*1c40*/  @P0 BRA `(.L_x_28) ;  /* 0x00000000000c0947 */ /* 0x004ff40003800000 */
[----:B------:R-:W-:-:S04]  /*1c50*/  SHF.L.U32 R4, R17, 0x1f, RZ ;  /* 0x0000001f11047819 */ /* 0x000fc800000006ff */
[----:B------:R-:W2:Y:S02]  /*1c60*/  SYNCS.PHASECHK.TRANS64.TRYWAIT P0, [UR25+0x80], R4 ;  /* 0x00008004ff0075a7 */ /* 0x000ea40008001119 */
[----:B--2---:R-:W-:Y:S05]  /*1c70*/  @!P0 BRA `(.L_x_29) ;  /* 0x00000060003c8947 */ /* 0x004fea0003800000 */
.L_x_28:
[----:B------:R2:W-:Y:S01]  /*1c80*/  @!P5 SYNCS.ARRIVE.TRANS64 RZ, [UR25], R3 ;  /* 0x00000003ffffd9a7 */ /* 0x0005e20008000019 */
[----:B------:R-:W-:Y:S04]  /*1c90*/  BSSY.RECONVERGENT B0, `(.L_x_30) ;  /* 0x0000003000007945 */ /* 0x000fe80003800200 */
[----:B------:R-:W-:Y:S05]  /*1ca0*/  @P4 BRA `(.L_x_31) ;  /* 0x0000000000044947 */ /* 0x000fea0003800000 */
[----:B------:R-:W-:Y:S05]  /*1cb0*/  BPT.TRAP 0x1 ;  /* 0x000000040000795c */ /* 0x000fea0000300000 */
.L_x_31:
[----:B------:R-:W-:Y:S05]  /*1cc0*/  BSYNC.RECONVERGENT B0 ;  /* 0x0000000000007941 */ /* 0x000fea0003800200 */
.L_x_30:
        /* <DEDUP_REMOVED lines=10> */
[----:B------:R-:W-:Y:S01]  /*1d70*/  UIADD3 UR24, UPT, UPT, UR16, 0x6400, URZ ;  /* 0x0000640010187890 */ /* 0x000fe2000fffe0ff */
[----:B-1----:R-:W-:Y:S01]  /*1d80*/  SHF.L.U32 R2, R17, 0x1f, RZ ;  /* 0x0000001f11027819 */ /* 0x002fe200000006ff */
[----:B------:R-:W-:Y:S02]  /*1d90*/  UIADD3.X UR39, UPT, UPT, URZ, UR23, URZ, UP1, !UPT ;  /* 0x00000017ff277290 */ /* 0x000fe40008ffe4ff */
        /* <DEDUP_REMOVED lines=13> */
[----:B------:R-:W-:Y:S01]  /*1e70*/  UMOV UR9, UR25 ;  /* 0x0000001900097c82 */ /* 0x000fe20008000000 */
[----:B------:R1:W-:Y:S01]  /*1e80*/  UTMALDG.3D [UR24], [UR38], desc[UR30] ;  /* 0x00001e18260075b4 */ /* 0x0003e20008011000 */
[----:B------:R-:W-:Y:S01]  /*1e90*/  UMOV UR10, UR27 ;  /* 0x0000001b000a7c82 */ /* 0x000fe20008000000 */
[----:B------:R-:W-:Y:S01]  /*1ea0*/  UIADD3 UR21, UPT, UPT, UR21, 0x1, URZ ;  /* 0x0000000115157890 */ /* 0x000fe2000fffe0ff */
[----:B------:R-:W-:-:S03]  /*1eb0*/  UMOV UR35, UR6 ;  /* 0x0000000600237c82 */ /* 0x000fc60008000000 */
[----:B------:R-:W-:Y:S01]  /*1ec0*/  UISETP.NE.AND UP0, UPT, UR21, UR29, UPT ;  /* 0x0000001d1500728c */ /* 0x000fe2000bf05270 */
[----:B------:R1:W-:Y:S01]  /*1ed0*/  UTMALDG.3D [UR16], [UR38], desc[UR30] ;  /* 0x00001e10260075b4 */ /* 0x0003e20008011000 */
[----:B------:R1:W-:Y:S07]  /*1ee0*/  UTMALDG.3D [UR8], [UR32], desc[UR30] ;  /* 0x00001e08200075b4 */ /* 0x0003ee0008011000 */
[----:B------:R-:W-:Y:S05]  /*1ef0*/  BRA.U UP0, `(.L_x_32) ;  /* 0xfffffffd00487547 */ /* 0x000fea000b83ffff */
.L_x_27:
[C---:B-1----:R-:W-:Y:S01]  /*1f00*/  LEA R2, R16.reuse, UR4, 0x3 ;  /* 0x0000000410027c11 */ /* 0x042fe2000f8e18ff */
[----:B------:R-:W-:Y:S01]  /*1f10*/  NOP ;  /* 0x0000000000007918 */ /* 0x000fe20000000000 */
[----:B--2---:R-:W-:Y:S02]  /*1f20*/  SHF.L.U32 R3, R13, 0x1f, RZ ;  /* 0x0000001f0d037819 */ /* 0x004fe400000006ff */
[----:B------:R-:W-:Y:S02]  /*1f30*/  LEA R4, R16, UR4, 0x4 ;  /* 0x0000000410047c11 */ /* 0x000fe4000f8e20ff */
[----:B------:R-:W1:Y:S02]  /*1f40*/  SYNCS.PHASECHK.TRANS64.TRYWAIT P0, [R2+URZ+0x140], R3 ;  /* 0x00014003020075a7 */ /* 0x000e6400080011ff */
[----:B-1----:R-:W-:Y:S05]  /*1f50*/  @!P0 BRA `(.L_x_33) ;  /* 0x0000005c009c8947 */ /* 0x002fea0003800000 */
.L_x_131:
[----:B------:R-:W2:Y:S01]  /*1f60*/  LDS.128 R4, [R4+0x1d0] ;  /* 0x0001d00004047984 */ /* 0x000ea20000000c00 */
[----:B---3--:R-:W-:Y:S01]  /*1f70*/  ISETP.GE.AND P0, PT, R40, 0x1, PT ;  /* 0x000000012800780c */ /* 0x008fe20003f06270 */
[----:B-1----:R-:W-:Y:S01]  /*1f80*/  VIADD R2, R2, 0x150 ;  /* 0x0000015002027836 */ /* 0x002fe20000000000 */
[----:B------:R-:W-:Y:S01]  /*1f90*/  @!PT LDS RZ, [RZ] ;  /* 0x00000000fffff984 */ /* 0x000fe20000000800 */
[----:B------:R-:W-:Y:S01]  /*1fa0*/  @!PT LDS RZ, [RZ] ;  /* 0x00000000fffff984 */ /* 0x000fe20000000800 */
[----:B------:R-:W-:Y:S01]  /*1fb0*/  @!PT LDS RZ, [RZ] ;  /* 0x00000000fffff984 */ /* 0x000fe20000000800 */
[----:B------:R-:W-:Y:S01]  /*1fc0*/  @!PT LDS RZ, [RZ] ;  /* 0x00000000fffff984 */ /* 0x000fe20000000800 */
[----:B------:R1:W-:Y:S06]  /*1fd0*/  MEMBAR.ALL.CTA ;  /* 0x0000000000007992 */ /* 0x0003ec0000008000 */
[----:B-1----:R-:W1:Y:S01]  /*1fe0*/  FENCE.VIEW.ASYNC.S ;  /* 0x00000000000073c6 */ /* 0x002e620000000000 */
[----:B------:R-:W-:-:S04]  /*1ff0*/  PRMT R2, RZ, 0x654, R2 ;  /* 0x00000654ff027816 */ /* 0x000fc80000000002 */
[----:B-1----:R1:W-:Y:S01]  /*2000*/  SYNCS.ARRIVE.TRANS64.RED.A1T0 RZ, [R2+URZ], RZ ;  /* 0x000000ff02ff79a7 */ /* 0x0023e200081004ff */
[----:B--2---:R-:W-:-:S13]  /*2010*/  LOP3.LUT P2, RZ, R6, 0x1, RZ, 0xc0, !PT ;  /* 0x0000000106ff7812 */ /* 0x004fda000784c0ff */
[----:B------:R-:W-:Y:S01]  /*2020*/  @P2 SHF.R.U32.HI R3, RZ, 0x10, R5 ;  /* 0x00000010ff032819 */ /* 0x000fe20000011605 */
[----:B------:R-:W-:Y:S01]  /*2030*/  VOTEU.ANY UP0, P2 ;  /* 0x0000000000ff7886 */ /* 0x000fe20001000100 */
[----:B------:R-:W-:Y:S02]  /*2040*/  @P2 MOV R10, R4 ;  /* 0x00000004000a2202 */ /* 0x000fe40000000f00 */
[----:B------:R-:W-:Y:S02]  /*2050*/  @P2 R2UR.BROADCAST UR8, R3 ;  /* 0x00000000030822ca */ /* 0x000fe400008e0000 */
[----:B------:R-:W-:-:S11]  /*2060*/  @P2 LOP3.LUT R9, R5, 0xffff, RZ, 0xc0, !PT ;  /* 0x0000ffff05092812 */ /* 0x000fd600078ec0ff */
[----:B------:R-:W-:Y:S01]  /*2070*/  @UP0 UMOV UR36, UR8 ;  /* 0x0000000800240c82 */ /* 0x000fe20008000000 */
[----:B-1----:R-:W-:Y:S05]  /*2080*/  @!P0 BRA `(.L_x_34) ;  /* 0x0000000000b88947 */ /* 0x002fea0003800000 */
[----:B------:R-:W4:Y:S01]  /*2090*/  LDC.64 R4, c[0x0][0xb18] ;  /* 0x0002c600ff047b82 */ /* 0x000f220000000a00 */
[----:B------:R-:W-:-:S07]  /*20a0*/  ISETP.NE.AND P3, PT, R40, 0x1, PT ;  /* 0x000000012800780c */ /* 0x000fce0003f65270 */
[----:B------:R-:W1:Y:S08]  /*20b0*/  LDC.64 R6, c[0x0][0xb10] ;  /* 0x0002c400ff067b82 */ /* 0x000e700000000a00 */
[----:B------:R-:W2:Y:S08]  /*20c0*/  LDC R14, c[0x0][0xb20] ;  /* 0x0002c800ff0e7b82 */ /* 0x000eb00000000800 */
[----:B------:R-:W3:Y:S01]  /*20d0*/  LDC R15, c[0x0][0xb0c] ;  /* 0x0002c300ff0f7b82 */ /* 0x000ee20000000800 */
[----:B----4-:R-:W-:Y:S01]  /*20e0*/  IMAD.HI.U32 R19, R0, R5, RZ ;  /* 0x0000000500137227 */ /* 0x010fe200078e00ff */
[----:B------:R-:W-:-:S03]  /*20f0*/  ISETP.NE.AND P0, PT, R4, 0x1, PT ;  /* 0x000000010400780c */ /* 0x000fc60003f05270 */
[----:B------:R-:W-:-:S03]  /*2100*/  IMAD.HI.U32 R5, R9, R5, RZ ;  /* 0x0000000509057227 */ /* 0x000fc600078e00ff */
[----:B------:R-:W4:Y:S01]  /*2110*/  LDC.64 R2, c[0x0][0xb28] ;  /* 0x0002ca00ff027b82 */ /* 0x000f220000000a00 */
[----:B-1----:R-:W-:-:S04]  /*2120*/  IMAD.HI.U32 R20, R8, R6, RZ ;  /* 0x0000000608147227 */ /* 0x002fc800078e00ff */
[----:B------:R-:W-:Y:S01]  /*2130*/  IMAD.HI.U32 R21, R10, R6, RZ ;  /* 0x000000060a157227 */ /* 0x000fe200078e00ff */
[----:B------:R-:W-:Y:S02]  /*2140*/  SHF.R.U32.HI R20, RZ, R7, R20 ;  /* 0x00000007ff147219 */ /* 0x000fe40000011614 */
[-C--:B--2---:R-:W-:Y:S02]  /*2150*/  SHF.R.U32.HI R19, RZ, R14.reuse, R19 ;  /* 0x0000000eff137219 */ /* 0x084fe40000011613 */
[----:B------:R-:W-:Y:S02]  /*2160*/  SHF.R.U32.HI R5, RZ, R14, R5 ;  /* 0x0000000eff057219 */ /* 0x000fe40000011605 */
[----:B------:R-:W-:Y:S02]  /*2170*/  SEL R19, R0, R19, !P0 ;  /* 0x0000001300137207 */ /* 0x000fe40004000000 */
[----:B------:R-:W-:Y:S02]  /*2180*/  SHF.R.U32.HI R21, RZ, R7, R21 ;  /* 0x00000007ff157219 */ /* 0x000fe40000011615 */
[----:B---3--:R-:W-:-:S02]  /*2190*/  ISETP.NE.AND P1, PT, R15, 0x1, PT ;  /* 0x000000010f00780c */ /* 0x008fc40003f25270 */
[----:B------:R-:W-:Y:S02]  /*21a0*/  SEL R5, R9, R5, !P0 ;  /* 0x0000000509057207 */ /* 0x000fe40004000000 */
[----:B------:R-:W-:Y:S02]  /*21b0*/  SEL R20, R8, R20, !P1 ;  /* 0x0000001408147207 */ /* 0x000fe40004800000 */
[----:B------:R-:W-:Y:S01]  /*21c0*/  SEL R21, R10, R21, !P1 ;  /* 0x000000150a157207 */ /* 0x000fe20004800000 */
[----:B----4-:R-:W-:-:S04]  /*21d0*/  IMAD.HI.U32 R18, R19, R2, RZ ;  /* 0x0000000213127227 */ /* 0x010fc800078e00ff */
        /* <DEDUP_REMOVED lines=10> */
[----:B------:R-:W-:-:S04]  /*2280*/  @!P0 IMAD.HI.U32 R7, R21, R2, RZ ;  /* 0x0000000215078227 */ /* 0x000fc800078e00ff */
[----:B------:R-:W-:Y:S01]  /*2290*/  IMAD.MOV R2, RZ, RZ, -R6 ;  /* 0x000000ffff027224 */ /* 0x000fe200078e0a06 */
[----:B------:R-:W-:Y:S02]  /*22a0*/  @!P0 SHF.R.U32.HI R3, RZ, R3, R7 ;  /* 0x00000003ff038219 */ /* 0x000fe40000011607 */
[----:B------:R-:W-:Y:S01]  /*22b0*/  IADD3 R7, PT, PT, -R5, RZ, RZ ;  /* 0x000000ff05077210 */ /* 0x000fe20007ffe1ff */
[----:B------:R-:W-:Y:S01]  /*22c0*/  IMAD R2, R40, R2, R5 ;  /* 0x0000000228027224 */ /* 0x000fe200078e0205 */
        /* <DEDUP_REMOVED lines=10> */
.L_x_34:
[----:B------:R-:W1:Y:S02]  /*2370*/  LDCU UR8, c[0x0][0xb30] ;  /* 0x00016600ff0877ac */ /* 0x000e640008000800 */
[----:B-1----:R-:W-:-:S09]  /*2380*/  UISETP.NE.AND UP0, UPT, UR8, 0x1, UPT ;  /* 0x000000010800788c */ /* 0x002fd2000bf05270 */
[----:B------:R-:W-:Y:S05]  /*2390*/  BRA.U UP0, `(.L_x_35) ;  /* 0x0000000100407547 */ /* 0x000fea000b800000 */
[----:B------:R-:W1:Y:S08]  /*23a0*/  LDC.64 R4, c[0x0][0xb10] ;  /* 0x0002c400ff047b82 */ /* 0x000e700000000a00 */
[----:B------:R-:W2:Y:S08]  /*23b0*/  LDC.64 R2, c[0x0][0xb18] ;  /* 0x0002c600ff027b82 */ /* 0x000eb00000000a00 */
[----:B------:R-:W3:Y:S08]  /*23c0*/  LDC R6, c[0x0][0xb20] ;  /* 0x0002c800ff067b82 */ /* 0x000ef00000000800 */
[----:B------:R-:W4:Y:S01]  /*23d0*/  LDC R7, c[0x0][0xb0c] ;  /* 0x0002c300ff077b82 */ /* 0x000f220000000800 */
[----:B-1----:R-:W-:-:S05]  /*23e0*/  IMAD.HI.U32 R4, R10, R4, RZ ;  /* 0x000000040a047227 */ /* 0x002fca00078e00ff */
[----:B------:R-:W-:Y:S01]  /*23f0*/  SHF.R.U32.HI R4, RZ, R5, R4 ;  /* 0x00000005ff047219 */ /* 0x000fe20000011604 */
[----:B--2---:R-:W-:Y:S01]  /*2400*/  IMAD.HI.U32 R3, R9, R3, RZ ;  /* 0x0000000309037227 */ /* 0x004fe200078e00ff */
[----:B------:R-:W-:-:S04]  /*2410*/  ISETP.NE.AND P0, PT, R2, 0x1, PT ;  /* 0x000000010200780c */ /* 0x000fc80003f05270 */
[----:B---3--:R-:W-:-:S04]  /*2420*/  SHF.R.U32.HI R3, RZ, R6, R3 ;  /* 0x00000006ff037219 */ /* 0x008fc80000011603 */
[----:B------:R-:W-:Y:S02]  /*2430*/  SEL R3, R9, R3, !P0 ;  /* 0x0000000309037207 */ /* 0x000fe40004000000 */
[----:B----4-:R-:W-:-:S04]  /*2440*/  ISETP.NE.AND P1, PT, R7, 0x1, PT ;  /* 0x000000010700780c */ /* 0x010fc80003f25270 */
[----:B------:R-:W-:-:S05]  /*2450*/  SEL R4, R10, R4, !P1 ;  /* 0x000000040a047207 */ /* 0x000fca0004800000 */
[----:B------:R-:W-:Y:S02]  /*2460*/  IMAD.IADD R5, R3, 0x1, -R4 ;  /* 0x0000000103057824 */ /* 0x000fe400078e0a04 */
[----:B------:R-:W-:Y:S02]  /*2470*/  IMAD.IADD R3, R4, 0x1, -R3 ;  /* 0x0000000104037824 */ /* 0x000fe400078e0a03 */
[----:B------:R-:W-:Y:S02]  /*2480*/  IMAD R10, R5, R7, R10 ;  /* 0x00000007050a7224 */ /* 0x000fe400078e020a */
[----:B------:R-:W-:-:S07]  /*2490*/  IMAD R9, R3, R2, R9 ;  /* 0x0000000203097224 */ /* 0x000fce00078e0209 */
.L_x_35:
[----:B------:R-:W-:Y:S01]  /*24a0*/  VIADD R16, R16, 0x1 ;  /* 0x0000000110107836 */ /* 0x000fe20000000000 */
[----:B------:R-:W-:Y:S01]  /*24b0*/  PLOP3.LUT P1, PT, PT, PT, PT, 0x80, 0x8 ;  /* 0x000000000008781c */ /* 0x000fe20003f2f070 */
[----:B------:R-:W-:Y:S02]  /*24c0*/  IMAD.IADD R15, R10, 0x1, R87 ;  /* 0x000000010a0f7824 */ /* 0x000fe400078e0257 */
[----:B------:R-:W-:Y:S01]  /*24d0*/  IMAD.IADD R14, R9, 0x1, R86 ;  /* 0x00000001090e7824 */ /* 0x000fe200078e0256 */
[----:B------:R-:W-:-:S04]  /*24e0*/  ISETP.NE.AND P0, PT, R16, 0x2, PT ;  /* 0x000000021000780c */ /* 0x000fc80003f05270 */
[----:B------:R-:W-:Y:S02]  /*24f0*/  SEL R2, RZ, 0x1, P0 ;  /* 0x00000001ff027807 */ /* 0x000fe40000000000 */
[----:B------:R-:W-:Y:S02]  /*2500*/  SEL R16, R16, RZ, P0 ;  /* 0x000000ff10107207 */ /* 0x000fe40000000000 */
[----:B------:R-:W-:Y:S01]  /*2510*/  LOP3.LUT R13, R13, R2, RZ, 0x3c, !PT ;  /* 0x000000020d0d7212 */ /* 0x000fe200078e3cff */
[----:B------:R-:W-:Y:S06]  /*2520*/  @P2 BRA `(.L_x_36) ;  /* 0xfffffff000682947 */ /* 0x000fec000383ffff */
[----:B------:R-:W-:Y:S01]  /*2530*/  UIADD3 UR4, UPT, UPT, UR4, 0x80, URZ ;  /* 0x0000008004047890 */ /* 0x000fe2000fffe0ff */
[----:B------:R-:W-:-:S03]  /*2540*/  SHF.L.U32 R2, R17, 0x1f, RZ ;  /* 0x0000001f11027819 */ /* 0x000fc600000006ff */
[----:B------:R-:W-:-:S09]  /*2550*/  ULEA UR5, UR6, UR4, 0x3 ;  /* 0x0000000406057291 */ /* 0x000fd2000f8e18ff */
[----:B------:R-:W1:Y:S02]  /*2560*/  SYNCS.PHASECHK.TRANS64.TRYWAIT P0, [UR5], R2 ;  /* 0x00000002ff0075a7 */ /* 0x000e640008001105 */
[----:B-1----:R-:W-:Y:S05]  /*2570*/  @!P0 BRA `(.L_x_37) ;  /* 0x0000005800288947 */ /* 0x002fea0003800000 */
.L_x_133:
[----:B------:R-:W-:-:S04]  /*2580*/  UIADD3 UR6, UPT, UPT, UR6, 0x1, URZ ;  /* 0x0000000106067890 */ /* 0x000fc8000fffe0ff */
[----:B------:R-:W-:-:S04]  /*2590*/  UISETP.NE.AND UP0, UPT, UR6, 0x10, UPT ;  /* 0x000000100600788c */ /* 0x000fc8000bf05270 */
[----:B------:R-:W-:Y:S02]  /*25a0*/  USEL UR7, URZ, 0x1, UP0 ;  /* 0x00000001ff077887 */ /* 0x000fe40008000000 */
[----:B------:R-:W-:-:S04]  /*25b0*/  USEL UR6, UR6, URZ, UP0 ;  /* 0x000000ff06067287 */ /* 0x000fc80008000000 */
[----:B------:R-:W-:Y:S01]  /*25c0*/  ULEA UR5, UR6, UR4, 0x3 ;  /* 0x0000000406057291 */ /* 0x000fe2000f8e18ff */
[----:B-1----:R-:W-:-:S04]  /*25d0*/  LOP3.LUT R2, R17, UR7, RZ, 0x3c, !PT ;  /* 0x0000000711027c12 */ /* 0x002fc8000f8e3cff */
[----:B------:R-:W-:-:S04]  /*25e0*/  SHF.L.U32 R3, R2, 0x1f, RZ ;  /* 0x0000001f02037819 */ /* 0x000fc800000006ff */
[----:B------:R-:W1:Y:S02]  /*25f0*/  SYNCS.PHASECHK.TRANS64.TRYWAIT P0, [UR5], R3 ;  /* 0x00000003ff0075a7 */ /* 0x000e640008001105 */
[----:B-1----:R-:W-:Y:S05]  /*2600*/  @!P0 BRA `(.L_x_38) ;  /* 0x00000058001c8947 */ /* 0x002fea0003800000 */
.L_x_135:
[----:B------:R-:W-:-:S04]  /*2610*/  UIADD3 UR6, UPT, UPT, UR6, 0x1, URZ ;  /* 0x0000000106067890 */ /* 0x000fc8000fffe0ff */
[----:B------:R-:W-:-:S04]  /*2620*/  UISETP.NE.AND UP0, UPT, UR6, 0x10, UPT ;  /* 0x000000100600788c */ /* 0x000fc8000bf05270 */
[----:B------:R-:W-:Y:S02]  /*2630*/  USEL UR7, URZ, 0x1, UP0 ;  /* 0x00000001ff077887 */ /* 0x000fe40008000000 */
[----:B------:R-:W-:-:S04]  /*2640*/  USEL UR6, UR6, URZ, UP0 ;  /* 0x000000ff06067287 */ /* 0x000fc80008000000 */
[----:B------:R-:W-:Y:S01]  /*2650*/  ULEA UR5, UR6, UR4, 0x3 ;  /* 0x0000000406057291 */ /* 0x000fe2000f8e18ff */
[----:B------:R-:W-:-:S04]  /*2660*/  LOP3.LUT R2, R2, UR7, RZ, 0x3c, !PT ;  /* 0x0000000702027c12 */ /* 0x000fc8000f8e3cff */
[----:B-1----:R-:W-:-:S04]  /*2670*/  SHF.L.U32 R3, R2, 0x1f, RZ ;  /* 0x0000001f02037819 */ /* 0x002fc800000006ff */
[----:B------:R-:W1:Y:S02]  /*2680*/  SYNCS.PHASECHK.TRANS64.TRYWAIT P0, [UR5], R3 ;  /* 0x00000003ff0075a7 */ /* 0x000e640008001105 */
[----:B-1----:R-:W-:Y:S05]  /*2690*/  @!P0 BRA `(.L_x_39) ;  /* 0x0000005800108947 */ /* 0x002fea0003800000 */
.L_x_137:
        /* <DEDUP_REMOVED lines=9> */
.L_x_139:
        /* <DEDUP_REMOVED lines=9> */
.L_x_141:
        /* <DEDUP_REMOVED lines=9> */
.L_x_143:
        /* <DEDUP_REMOVED lines=9> */
.L_x_145:
        /* <DEDUP_REMOVED lines=9> */
.L_x_147:
        /* <DEDUP_REMOVED lines=9> */
.L_x_149:
        /* <DEDUP_REMOVED lines=9> */
.L_x_151:
        /* <DEDUP_REMOVED lines=9> */
.L_x_153:
        /* <DEDUP_REMOVED lines=9> */
.L_x_155:
        /* <DEDUP_REMOVED lines=9> */
.L_x_157:
        /* <DEDUP_REMOVED lines=9> */
.L_x_159:
        /* <DEDUP_REMOVED lines=9> */
.L_x_161:
[----:B------:R-:W-:-:S04]  /*2d60*/  UIADD3 UR6, UPT, UPT, UR6, 0x1, URZ ;  /* 0x0000000106067890 */ /* 0x000fc8000fffe0ff */
[----:B------:R-:W-:-:S04]  /*2d70*/  UISETP.NE.AND UP0, UPT, UR6, 0x10, UPT ;  /* 0x000000100600788c */ /* 0x000fc8000bf05270 */
[----:B------:R-:W-:Y:S02]  /*2d80*/  USEL UR5, URZ, 0x1, UP0 ;  /* 0x00000001ff057887 */ /* 0x000fe40008000000 */
[----:B------:R-:W-:-:S04]  /*2d90*/  USEL UR6, UR6, URZ, UP0 ;  /* 0x000000ff06067287 */ /* 0x000fc80008000000 */
[----:B------:R-:W-:Y:S01]  /*2da0*/  ULEA UR6, UR6, UR4, 0x3 ;  /* 0x0000000406067291 */ /* 0x000fe2000f8e18ff */
[----:B------:R-:W-:-:S04]  /*2db0*/  LOP3.LUT R2, R2, UR5, RZ, 0x3c, !PT ;  /* 0x0000000502027c12 */ /* 0x000fc8000f8e3cff */
[----:B------:R-:W-:Y:S01]  /*2dc0*/  SHF.L.U32 R2, R2, 0x1f, RZ ;  /* 0x0000001f02027819 */ /* 0x000fe200000006ff */
[----:B-1--4-:R-:W-:-:S07]  /*2dd0*/  IMAD.U32 R0, RZ, RZ, UR6 ;  /* 0x00000006ff007e24 */ /* 0x012fce000f8e00ff */
.L_x_52:
[----:B-1----:R1:W2:Y:S02]  /*2de0*/  SYNCS.PHASECHK.TRANS64.TRYWAIT P0, [R0+URZ], R2 ;  /* 0x00000002000075a7 */ /* 0x0022a400080011ff */
[----:B--2---:R-:W-:Y:S05]  /*2df0*/  @!P0 NANOSLEEP.SYNCS 0x989680 ;  /* 0x009896800000895d */ /* 0x004fea0003900000 */
[----:B------:R-:W2:Y:S02]  /*2e00*/  @!P0 SYNCS.PHASECHK.TRANS64 P0, [R0+URZ], R2 ;  /* 0x00000002000085a7 */ /* 0x000ea400080010ff */
[----:B--2---:R-:W-:Y:S05]  /*2e10*/  @P0 EXIT ;  /* 0x000000000000094d */ /* 0x004fea0003800000 */
[----:B------:R-:W-:Y:S05]  /*2e20*/  BRA `(.L_x_52) ;  /* 0xfffffffc00ec7947 */ /* 0x000fea000383ffff */
.L_x_18:
[----:B------:R-:W-:-:S04]  /*2e30*/  UISETP.NE.AND UP1, UPT, UR37, URZ, UPT ;  /* 0x000000ff2500728c */ /* 0x000fc8000bf25270 */
[----:B------:R-:W-:-:S09]  /*2e40*/  UISETP.NE.OR UP1, UPT, UR8, 0x1, UP1 ;  /* 0x000000010800788c */ /* 0x000fd20008f25670 */
[----:B------:R-:W-:Y:S05]  /*2e50*/  BRA.U UP1, `(.L_x_53) ;  /* 0x0000000501487547 */ /* 0x000fea000b800000 */
[----:B------:R-:W-:Y:S01]  /*2e60*/  ISETP.NE.AND P2, PT, R2, RZ, PT ;  /* 0x000000ff0200720c */ /* 0x000fe20003f45270 */
[----:B------:R-:W-:Y:S01]  /*2e70*/  IMAD.MOV.U32 R12, RZ, RZ, 0x1 ;  /* 0x00000001ff0c7424 */ /* 0x000fe200078e00ff */
[----:B------:R-:W-:Y:S02]  /*2e80*/  CS2R R10, SRZ ;  /* 0x00000000000a7805 */ /* 0x000fe4000001ff00 */
[----:B------:R-:W-:Y:S01]  /*2e90*/  CS2R R8, SRZ ;  /* 0x0000000000087805 */ /* 0x000fe2000001ff00 */
[----:B------:R-:W-:Y:S01]  /*2ea0*/  UMOV UR4, 0x400 ;  /* 0x0000040000047882 */ /* 0x000fe20000000000 */
[----:B------:R-:W-:Y:S01]  /*2eb0*/  UMOV UR6, URZ ;  /* 0x000000ff00067c82 */ /* 0x000fe20008000000 */
[----:B------:R-:W-:-:S12]  /*2ec0*/  ULEA UR37, UR37, UR4, 0x18 ;  /* 0x0000000425257291 */ /* 0x000fd8000f8ec0ff */
.L_x_57:
[----:B------:R-:W-:Y:S02]  /*2ed0*/  LEA R0, R8, UR37, 0x3 ;  /* 0x0000002508007c11 */ /* 0x000fe4000f8e18ff */
[----:B------:R-:W-:-:S03]  /*2ee0*/  SHF.L.U32 R4, R9, 0x1f, RZ ;  /* 0x0000001f09047819 */ /* 0x000fc600000006ff */
[----:B------:R-:W-:Y:S01]  /*2ef0*/  VIADD R5, R0, 0x1b0 ;  /* 0x000001b000057836 */ /* 0x000fe20000000000 */
[----:B------:R-:W1:Y:S02]  /*2f00*/  SYNCS.PHASECHK.TRANS64.TRYWAIT P0, [R0+URZ+0x1a0], R4 ;  /* 0x0001a004000075a7 */ /* 0x000e6400080011ff */
[----:B-1----:R-:W-:Y:S05]  /*2f10*/  @!P0 BRA `(.L_x_54) ;  /* 0x0000005400288947 */ /* 0x002fea0003800000 */
.L_x_162:
[----:B------:R-:W-:Y:S01]  /*2f20*/  ULEA UR5, UR6, UR37, 0x3 ;  /* 0x0000002506057291 */ /* 0x000fe2000f8e18ff */
[----:B-1----:R-:W-:Y:S01]  /*2f30*/  PRMT R0, RZ, 0x654, R5 ;  /* 0x00000654ff007816 */ /* 0x002fe20000000005 */
[----:B------:R-:W-:Y:S01]  /*2f40*/  @!P2 IMAD.MOV.U32 R4, RZ, RZ, 0x10 ;  /* 0x00000010ff04a424 */ /* 0x000fe200078e00ff */
[----:B------:R-:W-:Y:S01]  /*2f50*/  SHF.L.U32 R5, R12, 0x1f, RZ ;  /* 0x0000001f0c057819 */ /* 0x000fe200000006ff */
[----:B------:R-:W-:Y:S01]  /*2f60*/  UIADD3 UR4, UPT, UPT, UR5, 0x140, URZ ;  /* 0x0000014005047890 */ /* 0x000fe2000fffe0ff */
[----:B------:R1:W-:Y:S05]  /*2f70*/  SYNCS.ARRIVE.TRANS64.RED.A1T0 RZ, [R0+URZ], RZ ;  /* 0x000000ff00ff79a7 */ /* 0x0003ea00081004ff */
[----:B------:R-:W-:Y:S01]  /*2f80*/  IMAD.U32 R6, RZ, RZ, UR4 ;  /* 0x00000004ff067e24 */ /* 0x000fe2000f8e00ff */
[----:B------:R-:W2:Y:S04]  /*2f90*/  SYNCS.PHASECHK.TRANS64.TRYWAIT P0, [UR5+0x150], R5 ;  /* 0x00015005ff0075a7 */ /* 0x000ea80008001105 */
[----:B------:R-:W-:Y:S01]  /*2fa0*/  PRMT R6, R2, 0x654, R6 ;  /* 0x0000065402067816 */ /* 0x000fe20000000006 */
[----:B-12---:R-:W-:Y:S06]  /*2fb0*/  @!P0 BRA `(.L_x_55) ;  /* 0x0000005400148947 */ /* 0x006fec0003800000 */
.L_x_164:
[----:B------:R-:W-:Y:S01]  /*2fc0*/  ULEA UR4, UR6, UR37, 0x4 ;  /* 0x0000002506047291 */ /* 0x000fe2000f8e20ff */
[----:B------:R-:W-:Y:S01]  /*2fd0*/  SEL R3, R6, R3, !P2 ;  /* 0x0000000306037207 */ /* 0x000fe20005000000 */
[----:B------:R-:W-:Y:S01]  /*2fe0*/  UIADD3 UR5, UPT, UPT, UR5, 0x140, URZ ;  /* 0x0000014005057890 */ /* 0x000fe2000fffe0ff */
[----:B-1----:R-:W-:Y:S01]  /*2ff0*/  LEA R0, R11, UR37, 0x3 ;  /* 0x000000250b007c11 */ /* 0x002fe2000f8e18ff */
[----:B------:R-:W-:Y:S01]  /*3000*/  UIADD3 UR4, UPT, UPT, UR4, 0x1d0, URZ ;  /* 0x000001d004047890 */ /* 0x000fe2000fffe0ff */
[----:B------:R1:W-:Y:S01]  /*3010*/  @!P2 SYNCS.ARRIVE.TRANS64.RED RZ, [R3+URZ], R4 ;  /* 0x0000000403ffa9a7 */ /* 0x0003e200080004ff */
[----:B------:R-:W-:Y:S01]  /*3020*/  UIADD3 UR6, UPT, UPT, UR6, 0x1, URZ ;  /* 0x0000000106067890 */ /* 0x000fe2000fffe0ff */
[----:B------:R-:W-:-:S03]  /*3030*/  VIADD R8, R8, 0x1 ;  /* 0x0000000108087836 */ /* 0x000fc60000000000 */
[----:B------:R-:W-:Y:S02]  /*3040*/  UISETP.NE.AND UP0, UPT, UR6, 0x2, UPT ;  /* 0x000000020600788c */ /* 0x000fe4000bf05270 */
[----:B------:R-:W-:Y:S01]  /*3050*/  ISETP.NE.AND P0, PT, R8, 0x2, PT ;  /* 0x000000020800780c */ /* 0x000fe20003f05270 */
[----:B------:R-:W-:Y:S06]  /*3060*/  UGETNEXTWORKID.BROADCAST [UR4], [UR5] ;  /* 0x00000000040073ca */ /* 0x000fec0008000100 */
[----:B------:R-:W-:Y:S02]  /*3070*/  USEL UR4, URZ, 0x1, UP0 ;  /* 0x00000001ff047887 */ /* 0x000fe40008000000 */
[----:B------:R-:W-:-:S04]  /*3080*/  USEL UR6, UR6, URZ, UP0 ;  /* 0x000000ff06067287 */ /* 0x000fc80008000000 */
[----:B------:R-:W-:Y:S02]  /*3090*/  LOP3.LUT R12, R12, UR4, RZ, 0x3c, !PT ;  /* 0x000000040c0c7c12 */ /* 0x000fe4000f8e3cff */
[----:B-1----:R-:W-:-:S04]  /*30a0*/  SHF.L.U32 R4, R10, 0x1f, RZ ;  /* 0x0000001f0a047819 */ /* 0x002fc800000006ff */
[----:B------:R-:W1:Y:S02]  /*30b0*/  SYNCS.PHASECHK.TRANS64.TRYWAIT P1, [R0+URZ+0x140], R4 ;  /* 0x00014004000075a7 */ /* 0x000e6400080211ff */
[----:B-1----:R-:W-:Y:S05]  /*30c0*/  @!P1 BRA `(.L_x_56) ;  /* 0x0000005000e89947 */ /* 0x002fea0003800000 */
.L_x_165:
[C---:B-1----:R-:W-:Y:S01]  /*30d0*/  LEA R4, R11.reuse, UR37, 0x4 ;  /* 0x000000250b047c11 */ /* 0x042fe2000f8e20ff */
[----:B------:R-:W-:Y:S01]  /*30e0*/  VIADD R0, R0, 0x150 ;  /* 0x0000015000007836 */ /* 0x000fe20000000000 */
[----:B------:R-:W-:Y:S01]  /*30f0*/  SEL R8, R8, RZ, P0 ;  /* 0x000000ff08087207 */ /* 0x000fe20000000000 */
[----:B------:R-:W-:-:S03]  /*3100*/  VIADD R11, R11, 0x1 ;  /* 0x000000010b0b7836 */ /* 0x000fc60000000000 */
[----:B------:R-:W1:Y:S01]  /*3110*/  LDS.128 R4, [R4+0x1d0] ;  /* 0x0001d00004047984 */ /* 0x000e620000000c00 */
[----:B------:R-:W-:Y:S02]  /*3120*/  PRMT R0, RZ, 0x654, R0 ;  /* 0x00000654ff007816 */ /* 0x000fe40000000000 */
[C---:B------:R-:W-:Y:S01]  /*3130*/  ISETP.NE.AND P1, PT, R11.reuse, 0x2, PT ;  /* 0x000000020b00780c */ /* 0x040fe20003f25270 */
[----:B------:R-:W-:Y:S01]  /*3140*/  @!PT LDS RZ, [RZ] ;  /* 0x00000000fffff984 */ /* 0x000fe20000000800 */
[----:B------:R-:W-:Y:S01]  /*3150*/  @!PT LDS RZ, [RZ] ;  /* 0x00000000fffff984 */ /* 0x000fe20000000800 */
[----:B------:R-:W-:Y:S01]  /*3160*/  @!PT LDS RZ, [RZ] ;  /* 0x00000000fffff984 */ /* 0x000fe20000000800 */
[----:B------:R-:W-:Y:S01]  /*3170*/  @!PT LDS RZ, [RZ] ;  /* 0x00000000fffff984 */ /* 0x000fe20000000800 */
[----:B------:R2:W-:Y:S06]  /*3180*/  MEMBAR.ALL.CTA ;  /* 0x0000000000007992 */ /* 0x0005ec0000008000 */
[----:B--2---:R-:W2:Y:S01]  /*3190*/  FENCE.VIEW.ASYNC.S ;  /* 0x00000000000073c6 */ /* 0x004ea20000000000 */
[----:B------:R-:W-:Y:S01]  /*31a0*/  SEL R11, R11, RZ, P1 ;  /* 0x000000ff0b0b7207 */ /* 0x000fe20000800000 */
[----:B--2---:R2:W-:Y:S01]  /*31b0*/  SYNCS.ARRIVE.TRANS64.RED.A1T0 RZ, [R0+URZ], RZ ;  /* 0x000000ff00ff79a7 */ /* 0x0045e200081004ff */
[----:B-1----:R-:W-:-:S02]  /*31c0*/  LOP3.LUT P3, RZ, R6, 0x1, RZ, 0xc0, !PT ;  /* 0x0000000106ff7812 */ /* 0x002fc4000786c0ff */
[----:B------:R-:W-:-:S04]  /*31d0*/  SEL R4, RZ, 0x1, P1 ;  /* 0x00000001ff047807 */ /* 0x000fc80000800000 */
[----:B------:R-:W-:Y:S02]  /*31e0*/  LOP3.LUT R10, R10, R4, RZ, 0x3c, !PT ;  /* 0x000000040a0a7212 */ /* 0x000fe400078e3cff */
[----:B--2---:R-:W-:-:S04]  /*31f0*/  SEL R0, RZ, 0x1, P0 ;  /* 0x00000001ff007807 */ /* 0x004fc80000000000 */
[----:B------:R-:W-:Y:S01]  /*3200*/  LOP3.LUT R9, R9, R0, RZ, 0x3c, !PT ;  /* 0x0000000009097212 */ /* 0x000fe200078e3cff */
[----:B------:R-:W-:Y:S06]  /*3210*/  @P3 BRA `(.L_x_57) ;  /* 0xfffffffc002c3947 */ /* 0x000fec000383ffff */
[----:B------:R-:W-:Y:S01]  /*3220*/  ULEA UR5, UR6, UR37, 0x3 ;  /* 0x0000002506057291 */ /* 0x000fe2000f8e18ff */
[----:B------:R-:W-:-:S08]  /*3230*/  SHF.L.U32 R2, R12, 0x1f, RZ ;  /* 0x0000001f0c027819 */ /* 0x000fd000000006ff */
[----:B------:R-:W1:Y:S02]  /*3240*/  SYNCS.PHASECHK.TRANS64 P0, [UR5+0x150], R2 ;  /* 0x00015002ff0075a7 */ /* 0x000e640008001005 */
[----:B-1----:R-:W-:Y:S05]  /*3250*/  @P0 BRA `(.L_x_58) ;  /* 0x0000000000080947 */ /* 0x002fea0003800000 */
[----:B------:R-:W1:Y:S02]  /*3260*/  SYNCS.PHASECHK.TRANS64.TRYWAIT P0, [UR5+0x150], R2 ;  /* 0x00015002ff0075a7 */ /* 0x000e640008001105 */
[----:B-1----:R-:W-:Y:S05]  /*3270*/  @!P0 BRA `(.L_x_59) ;  /* 0x0000005000908947 */ /* 0x002fea0003800000 */
.L_x_58:
[----:B------:R-:W-:-:S04]  /*3280*/  UIADD3 UR4, UPT, UPT, UR6, 0x1, URZ ;  /* 0x0000000106047890 */ /* 0x000fc8000fffe0ff */
[----:B------:R-:W-:-:S04]  /*3290*/  UISETP.NE.AND UP0, UPT, UR4, 0x2, UPT ;  /* 0x000000020400788c */ /* 0x000fc8000bf05270 */
[----:B------:R-:W-:Y:S02]  /*32a0*/  USEL UR7, URZ, 0x1, UP0 ;  /* 0x00000001ff077887 */ /* 0x000fe40008000000 */
[----:B------:R-:W-:-:S04]  /*32b0*/  USEL UR4, UR4, URZ, UP0 ;  /* 0x000000ff04047287 */ /* 0x000fc80008000000 */
[----:B------:R-:W-:Y:S01]  /*32c0*/  ULEA UR4, UR4, UR37, 0x3 ;  /* 0x0000002504047291 */ /* 0x000fe2000f8e18ff */
[----:B-1----:R-:W-:-:S04]  /*32d0*/  LOP3.LUT R2, R12, UR7, RZ, 0x3c, !PT ;  /* 0x000000070c027c12 */ /* 0x002fc8000f8e3cff */
[----:B------:R-:W-:-:S04]  /*32e0*/  SHF.L.U32 R0, R2, 0x1f, RZ ;  /* 0x0000001f02007819 */ /* 0x000fc800000006ff */
[----:B------:R-:W1:Y:S02]  /*32f0*/  SYNCS.PHASECHK.TRANS64 P0, [UR4+0x150], R0 ;  /* 0x00015000ff0075a7 */ /* 0x000e640008001004 */
[----:B-1----:R-:W-:Y:S05]  /*3300*/  @P0 EXIT ;  /* 0x000000000000094d */ /* 0x002fea0003800000 */
[----:B------:R-:W-:Y:S02]  /*3310*/  SHF.L.U32 R2, R2, 0x1f, RZ ;  /* 0x0000001f02027819 */ /* 0x000fe400000006ff */
[----:B------:R-:W-:-:S07]  /*3320*/  MOV R0, UR4 ;  /* 0x0000000400007c02 */ /* 0x000fce0008000f00 */
.L_x_60:
[----:B-1----:R1:W2:Y:S02]  /*3330*/  SYNCS.PHASECHK.TRANS64.TRYWAIT P0, [R0+URZ+0x150], R2 ;  /* 0x00015002000075a7 */ /* 0x0022a400080011ff */
[----:B--2---:R-:W-:Y:S05]  /*3340*/  @!P0 NANOSLEEP.SYNCS 0x989680 ;  /* 0x009896800000895d */ /* 0x004fea0003900000 */
[----:B------:R-:W2:Y:S02]  /*3350*/  @!P0 SYNCS.PHASECHK.TRANS64 P0, [R0+URZ+0x150], R2 ;  /* 0x00015002000085a7 */ /* 0x000ea400080010ff */
[----:B--2---:R-:W-:Y:S05]  /*3360*/  @P0 EXIT ;  /* 0x000000000000094d */ /* 0x004fea0003800000 */
[----:B------:R-:W-:Y:S05]  /*3370*/  BRA `(.L_x_60) ;  /* 0xfffffffc00ec7947 */ /* 0x000fea000383ffff */
.L_x_53:
[----:B------:R-:W-:-:S09]  /*3380*/  UISETP.NE.AND UP1, UPT, UR8, URZ, UPT ;  /* 0x000000ff0800728c */ /* 0x000fd2000bf25270 */
[----:B------:R-:W-:Y:S05]  /*3390*/  BRA.U UP1, `(.L_x_61) ;  /* 0x0000000d017c7547 */ /* 0x000fea000b800000 */
[----:B------:R-:W-:Y:S01]  /*33a0*/  UMOV UR4, 0x40 ;  /* 0x0000004000047882 */ /* 0x000fe20000000000 */
[----:B------:R-:W-:Y:S01]  /*33b0*/  NOP ;  /* 0x0000000000007918 */ /* 0x000fe20000000000 */
[----:B------:R-:W-:Y:S01]  /*33c0*/  ULEA UR4, UR37, UR4, 0x18 ;  /* 0x0000000425047291 */ /* 0x000fe2000f8ec0ff */
[----:B------:R-:W-:Y:S02]  /*33d0*/  UMOV UR5, 0x400 ;  /* 0x0000040000057882 */ /* 0x000fe40000000000 */
[----:B------:R-:W-:-:S06]  /*33e0*/  ULEA UR37, UR37, UR5, 0x18 ;  /* 0x0000000525257291 */ /* 0x000fcc000f8ec0ff */
[----:B------:R-:W1:Y:S02]  /*33f0*/  LDS.U8 R0, [UR4+0x1c] ;  /* 0x00001c04ff007984 */ /* 0x000e640008000000 */
[----:B-1----:R-:W-:-:S13]  /*3400*/  ISETP.NE.AND P0, PT, R0, RZ, PT ;  /* 0x000000ff0000720c */ /* 0x002fda0003f05270 */
[----:B------:R-:W-:Y:S05]  /*3410*/  @P0 BRA `(.L_x_62) ;  /* 0x0000000000580947 */ /* 0x000fea0003800000 */
[----:B------:R-:W-:-:S13]  /*3420*/  ELECT P0, URZ, PT ;  /* 0x0000000000ff782f */ /* 0x000fda0003800000 */
[----:B------:R-:W-:Y:S05]  /*3430*/  @!P0 BRA `(.L_x_63) ;  /* 0x0000000000608947 */ /* 0x000fea0003800000 */
[----:B------:R-:W-:Y:S01]  /*3440*/  UMOV UR5, 0x10 ;  /* 0x0000001000057882 */ /* 0x000fe20000000000 */
[----:B------:R-:W-:Y:S01]  /*3450*/  HFMA2 R0, -RZ, RZ, 0, 5.9604644775390625e-08 ;  /* 0x00000001ff007431 */ /* 0x000fe200000001ff */
[----:B------:R-:W-:-:S03]  /*3460*/  MOV R2, 0xffff ;  /* 0x0000ffff00027802 */ /* 0x000fc60000000f00 */
[----:B------:R-:W-:Y:S04]  /*3470*/  DEPBAR.LE SB1, 0x36 ;  /* 0x00009d800000791a */ /* 0x000fe80000000000 */
[----:B------:R-:W1:Y:S02]  /*3480*/  UTCATOMSWS.FIND_AND_SET.ALIGN UP0, UR5, UR5 ;  /* 0x00000005000575e3 */ /* 0x000e640008000800 */
[----:B-1----:R-:W-:Y:S01]  /*3490*/  MOV R3, UR5 ;  /* 0x0000000500037c02 */ /* 0x002fe20008000f00 */
[----:B------:R-:W-:Y:S06]  /*34a0*/  BRA.U UP0, `(.L_x_64) ;  /* 0x0000000100187547 */ /* 0x000fec000b800000 */
.L_x_65:
[----:B------:R-:W-:Y:S05]  /*34b0*/  NANOSLEEP 0x64 ;  /* 0x000000640000795d */ /* 0x000fea0003800000 */
[----:B------:R-:W-:-:S05]  /*34c0*/  UMOV UR5, 0x10 ;  /* 0x0000001000057882 */ /* 0x000fca0000000000 */
[----:B------:R-:W-:Y:S04]  /*34d0*/  DEPBAR.LE SB1, 0x36 ;  /* 0x00009d800000791a */ /* 0x000fe80000000000 */
[----:B------:R-:W1:Y:S02]  /*34e0*/  UTCATOMSWS.FIND_AND_SET.ALIGN UP0, UR5, UR5 ;  /* 0x00000005000575e3 */ /* 0x000e640008000800 */
[----:B-1----:R-:W-:Y:S01]  /*34f0*/  MOV R3, UR5 ;  /* 0x0000000500037c02 */ /* 0x002fe20008000f00 */
[----:B------:R-:W-:Y:S05]  /*3500*/  BRA.U !UP0, `(.L_x_65) ;  /* 0xfffffffd08e87547 */ /* 0x000fea000b83ffff */
.L_x_64:
[-C--:B------:R-:W-:Y:S02]  /*3510*/  SHF.L.U32 R2, R2, R3.reuse, RZ ;  /* 0x0000000302027219 */ /* 0x080fe400000006ff */
[----:B------:R-:W-:Y:S01]  /*3520*/  SHF.L.U32 R0, R0, R3, RZ ;  /* 0x0000000300007219 */ /* 0x000fe200000006ff */
[----:B------:R-:W-:Y:S02]  /*3530*/  IMAD.SHL.U32 R3, R3, 0x20, RZ ;  /* 0x0000002003037824 */ /* 0x000fe400078e00ff */
[----:B------:R1:W-:Y:S04]  /*3540*/  ATOMS.OR RZ, [UR4+0x14], R2 ;  /* 0x00001402ffff798c */ /* 0x0003e8000b000004 */
[----:B------:R1:W-:Y:S04]  /*3550*/  ATOMS.OR RZ, [UR4+0x18], R0 ;  /* 0x00001800ffff798c */ /* 0x0003e8000b000004 */
[----:B------:R1:W-:Y:S01]  /*3560*/  STS [UR37+0x1f0], R3 ;  /* 0x0001f003ff007988 */ /* 0x0003e20008000825 */
[----:B------:R-:W-:Y:S05]  /*3570*/  BRA `(.L_x_63) ;  /* 0x0000000000107947 */ /* 0x000fea0003800000 */
.L_x_62:
[----:B------:R-:W-:Y:S02]  /*3580*/  MOV R0, 0xffffffff ;  /* 0xffffffff00007802 */ /* 0x000fe40000000f00 */
[----:B------:R-:W-:-:S03]  /*3590*/  MOV R2, 0x35c0 ;  /* 0x000035c000027802 */ /* 0x000fc60000000f00 */
[----:B------:R1:W-:Y:S04]  /*35a0*/  STS [UR37+0x1f0], R0 ;  /* 0x0001f000ff007988 */ /* 0x0003e80008000825 */
[----:B-1-3-5:R-:W-:Y:S05]  /*35b0*/  CALL.REL.NOINC `($__internal_1_$__cuda_sm10x_tcgen05_guardrail_trap_phase_invalid_during_alloc) ;  /* 0x0000005400647944 */ /* 0x02afea0003c00000 */
.L_x_63:
[----:B------:R-:W-:Y:S05]  /*35c0*/  WARPSYNC.ALL ;  /* 0x0000000000007948 */ /* 0x000fea0003800000 */
[----:B------:R-:W2:Y:S01]  /*35d0*/  S2UR UR6, SR_CgaCtaId ;  /* 0x00000000000679c3 */ /* 0x000ea20000008800 */
[----:B------:R-:W-:Y:S01]  /*35e0*/  UMOV UR4, 0x400 ;  /* 0x0000040000047882 */ /* 0x000fe20000000000 */
[----:B------:R-:W-:-:S06]  /*35f0*/  NOP ;  /* 0x0000000000007918 */ /* 0x000fcc0000000000 */
[----:B------:R-:W-:Y:S06]  /*3600*/  BAR.ARV 0x6, 0xa0 ;  /* 0x0182800000007b1d */ /* 0x000fec0000002000 */
[----:B------:R-:W4:Y:S01]  /*3610*/  LDCU UR7, c[0x0][0x38c] ;  /* 0x00007180ff0777ac */ /* 0x000f220008000800 */
[----:B------:R-:W-:Y:S01]  /*3620*/  IMAD.MOV.U32 R11, RZ, RZ, 0x1 ;  /* 0x00000001ff0b7424 */ /* 0x000fe200078e00ff */
[----:B------:R-:W-:Y:S01]  /*3630*/  CS2R R8, SRZ ;  /* 0x0000000000087805 */ /* 0x000fe2000001ff00 */
[----:B------:R-:W-:Y:S01]  /*3640*/  IMAD.MOV.U32 R10, RZ, RZ, RZ ;  /* 0x000000ffff0a7224 */ /* 0x000fe200078e00ff */
[----:B------:R-:W-:Y:S01]  /*3650*/  UMOV UR18, URZ ;  /* 0x000000ff00127c82 */ /* 0x000fe20008000000 */
[----:B------:R-:W-:Y:S01]  /*3660*/  UMOV UR17, URZ ;  /* 0x000000ff00117c82 */ /* 0x000fe20008000000 */
[----:B------:R-:W-:Y:S01]  /*3670*/  UMOV UR22, 0x0 ;  /* 0x0000000000167882 */ /* 0x000fe20000000000 */
[----:B------:R-:W-:Y:S01]  /*3680*/  UMOV UR23, 0x8108490 ;  /* 0x0810849000177882 */ /* 0x000fe20000000000 */
[----:B------:R-:W-:Y:S01]  /*3690*/  UMOV UR20, 0x0 ;  /* 0x0000000000147882 */ /* 0x000fe20000000000 */
[----:B------:R-:W-:Y:S01]  /*36a0*/  UMOV UR21, 0x8108490 ;  /* 0x0810849000157882 */ /* 0x000fe20000000000 */
[----:B--2---:R-:W-:Y:S01]  /*36b0*/  ULEA UR6, UR6, UR4, 0x18 ;  /* 0x0000000406067291 */ /* 0x004fe2000f8ec0ff */
[----:B------:R-:W2:Y:S03]  /*36c0*/  LDCU UR4, c[0x0][0x38c] ;  /* 0x00007180ff0477ac */ /* 0x000ea60008000800 */
[----:B------:R-:W-:-:S02]  /*36d0*/  UIADD3 UR11, UPT, UPT, UR6, 0x6400, URZ ;  /* 0x00006400060b7890 */ /* 0x000fc4000fffe0ff */
[----:B----4-:R-:W-:-:S03]  /*36e0*/  UIADD3 UR7, UPT, UPT, UR7, 0x1f, URZ ;  /* 0x0000001f07077890 */ /* 0x010fc6000fffe0ff */
[----:B-1----:R-:W1:Y:S01]  /*36f0*/  LDS R0, [UR6+0x1f0] ;  /* 0x0001f006ff007984 */ /* 0x002e620008000800 */
[----:B------:R-:W-:Y:S02]  /*3700*/  UIADD3 UR12, UPT, UPT, UR6, 0x26400, URZ ;  /* 0x00026400060c7890 */ /* 0x000fe4000fffe0ff */
[----:B------:R-:W-:Y:S02]  /*3710*/  USHF.R.S32.HI UR5, URZ, 0x1f, UR7 ;  /* 0x0000001fff057899 */ /* 0x000fe40008011407 */
[----:B------:R-:W-:Y:S02]  /*3720*/  USHF.R.U32.HI UR11, URZ, 0x4, UR11 ;  /* 0x00000004ff0b7899 */ /* 0x000fe4000801160b */
[----:B------:R-:W-:Y:S02]  /*3730*/  ULEA.HI UR5, UR5, UR7, URZ, 0x5 ;  /* 0x0000000705057291 */ /* 0x000fe4000f8f28ff */
[----:B------:R-:W-:Y:S02]  /*3740*/  USHF.R.U32.HI UR12, URZ, 0x4, UR12 ;  /* 0x00000004ff0c7899 */ /* 0x000fe4000801160c */
[----:B------:R-:W-:-:S02]  /*3750*/  USHF.R.S32.HI UR5, URZ, 0x5, UR5 ;  /* 0x00000005ff057899 */ /* 0x000fc40008011405 */
[----:B------:R-:W-:Y:S02]  /*3760*/  ULOP3.LUT UR11, UR11, 0x3fff, URZ, 0xc0, !UPT ;  /* 0x00003fff0b0b7892 */ /* 0x000fe4000f8ec0ff */
[----:B------:R-:W-:Y:S02]  /*3770*/  UISETP.LT.AND UP0, UPT, UR5, 0x1, UPT ;  /* 0x000000010500788c */ /* 0x000fe4000bf01270 */
[----:B------:R-:W-:Y:S02]  /*3780*/  ULOP3.LUT UR12, UR12, 0x3fff, URZ, 0xc0, !UPT ;  /* 0x00003fff0c0c7892 */ /* 0x000fe4000f8ec0ff */
[----:B------:R-:W-:Y:S02]  /*3790*/  USEL UR10, UR5, 0x1, !UP0 ;  /* 0x00000001050a7887 */ /* 0x000fe4000c000000 */
[----:B------:R-:W-:Y:S02]  /*37a0*/  ULOP3.LUT UR11, UR11, 0x1000000, URZ, 0xfc, !UPT ;  /* 0x010000000b0b7892 */ /* 0x000fe4000f8efcff */
[----:B------:R-:W-:-:S02]  /*37b0*/  ULOP3.LUT UR12, UR12, 0x10000, URZ, 0xfc, !UPT ;  /* 0x000100000c0c7892 */ /* 0x000fc4000f8efcff */
[----:B------:R-:W-:Y:S02]  /*37c0*/  UIADD3 UR10, UPT, UPT, -UR10, URZ, URZ ;  /* 0x000000ff0a0a7290 */ /* 0x000fe4000fffe1ff */
[----:B--2---:R-:W-:Y:S01]  /*37d0*/  UISETP.GE.AND UP3, UPT, UR4, 0x1, UPT ;  /* 0x000000010400788c */ /* 0x004fe2000bf66270 */
[----:B-1----:R-:W-:-:S15]  /*37e0*/  R2UR UR19, R0 ;  /* 0x00000000001372ca */ /* 0x002fde00000e0000 */
.L_x_72:
[----:B------:R-:W-:Y:S02]  /*37f0*/  LEA R0, R10, UR6, 0x3 ;  /* 0x000000060a007c11 */ /* 0x000fe4000f8e18ff */
[----:B------:R-:W-:Y:S02]  /*3800*/  SHF.L.U32 R2, R9, 0x1f, RZ ;  /* 0x0000001f09027819 */ /* 0x000fe400000006ff */
[----:B------:R-:W-:Y:S01]  /*3810*/  PLOP3.LUT P0, PT, PT, PT, UP3, 0x80, 0x8 ;  /* 0x000000000008781c */ /* 0x000fe20003f0f038 */
[----:B------:R-:W-:Y:S01]  /*3820*/  VIADD R3, R0, 0x150 ;  /* 0x0000015000037836 */ /* 0x000fe20000000000 */
[----:B-1----:R-:W1:Y:S02]  /*3830*/  SYNCS.PHASECHK.TRANS64.TRYWAIT P1, [R0+URZ+0x140], R2 ;  /* 0x00014002000075a7 */ /* 0x002e6400080211ff */
[----:B-1--4-:R-:W-:Y:S09]  /*3840*/  @!P1 BRA `(.L_x_66) ;  /* 0x0000004c00349947 */ /* 0x012ff20003800000 */
.L_x_167:
[----:B------:R-:W-:Y:S01]  /*3850*/  LEA R4, R10, UR6, 0x4 ;  /* 0x000000060a047c11 */ /* 0x000fe2000f8e20ff */
[----:B------:R-:W-:Y:S01]  /*3860*/  @UP3 ULEA UR4, UR17, UR6, 0x3 ;  /* 0x0000000611043291 */ /* 0x000fe2000f8e18ff */
[----:B------:R-:W-:Y:S01]  /*3870*/  PLOP3.LUT P2, PT, PT, PT, PT, 0x80, 0x8 ;  /* 0x000000000008781c */ /* 0x000fe20003f4f070 */
[----:B------:R-:W-:Y:S01]  /*3880*/  ULEA UR8, UR18, UR6, 0x3 ;  /* 0x0000000612087291 */ /* 0x000fe2000f8e18ff */
[----:B------:R-:W-:Y:S01]  /*3890*/  PRMT R3, RZ, 0x654, R3 ;  /* 0x00000654ff037816 */ /* 0x000fe20000000003 */
[----:B------:R-:W-:Y:S01]  /*38a0*/  ULEA UR9, UR18, UR19, 0x6 ;  /* 0x0000001312097291 */ /* 0x000fe2000f8e30ff */
[----:B------:R-:W2:Y:S01]  /*38b0*/  LDS.128 R4, [R4+0x1d0] ;  /* 0x0001d00004047984 */ /* 0x000ea20000000c00 */
[----:B-1----:R-:W-:Y:S02]  /*38c0*/  @P0 SHF.L.U32 R2, R8, 0x1f, RZ ;  /* 0x0000001f08020819 */ /* 0x002fe400000006ff */
[----:B------:R-:W-:Y:S01]  /*38d0*/  SHF.L.U32 R0, R11, 0x1f, RZ ;  /* 0x0000001f0b007819 */ /* 0x000fe200000006ff */
[----:B------:R-:W-:Y:S01]  /*38e0*/  @!PT LDS RZ, [RZ] ;  /* 0x00000000fffff984 */ /* 0x000fe20000000800 */
[----:B------:R-:W-:Y:S01]  /*38f0*/  @!PT LDS RZ, [RZ] ;  /* 0x00000000fffff984 */ /* 0x000fe20000000800 */
[----:B------:R-:W-:Y:S01]  /*3900*/  @!PT LDS RZ, [RZ] ;  /* 0x00000000fffff984 */ /* 0x000fe20000000800 */
[----:B------:R-:W-:Y:S01]  /*3910*/  @!PT LDS RZ, [RZ] ;  /* 0x00000000fffff984 */ /* 0x000fe20000000800 */
[----:B------:R1:W-:Y:S06]  /*3920*/  MEMBAR.ALL.CTA ;  /* 0x0000000000007992 */ /* 0x0003ec0000008000 */
[----:B-1----:R-:W1:Y:S02]  /*3930*/  FENCE.VIEW.ASYNC.S ;  /* 0x00000000000073c6 */ /* 0x002e640000000000 */
[----:B-1----:R1:W-:Y:S01]  /*3940*/  SYNCS.ARRIVE.TRANS64.RED.A1T0 RZ, [R3+URZ], RZ ;  /* 0x000000ff03ff79a7 */ /* 0x0023e200081004ff */
[----:B------:R1:W4:Y:S01]  /*3950*/  @P0 SYNCS.PHASECHK.TRANS64.TRYWAIT P2, [UR4], R2 ;  /* 0x00000002ff0005a7 */ /* 0x0003220008041104 */
[----:B--2---:R-:W-:Y:S01]  /*3960*/  LOP3.LUT P1, RZ, R6, 0x1, RZ, 0xc0, !PT ;  /* 0x0000000106ff7812 */ /* 0x004fe2000782c0ff */
[----:B------:R-:W2:Y:S02]  /*3970*/  SYNCS.PHASECHK.TRANS64.TRYWAIT P0, [UR8+0x180], R0 ;  /* 0x00018000ff0075a7 */ /* 0x000ea40008001108 */
[----:B-12-4-:R-:W-:Y:S10]  /*3980*/  @!P0 BRA `(.L_x_67) ;  /* 0x0000004800f88947 */ /* 0x016ff40003800000 */
.L_x_169:
[----:B------:R-:W-:Y:S01]  /*3990*/  IADD3 R10, PT, PT, R10, 0x1, RZ ;  /* 0x000000010a0a7810 */ /* 0x000fe20007ffe0ff */
[----:B------:R-:W-:Y:S06]  /*39a0*/  BRA.U !UP3, `(.L_x_68) ;  /* 0x000000010b987547 */ /* 0x000fec000b800000 */
[----:B------:R-:W-:Y:S01]  /*39b0*/  UPLOP3.LUT UP4, UPT, UPT, UPT, UPT, 0x40, 0x4 ;  /* 0x000000000004789c */ /* 0x000fe20003f8e870 */
[----:B------:R-:W-:Y:S01]  /*39c0*/  UMOV UR16, UR10 ;  /* 0x0000000a00107c82 */ /* 0x000fe20008000000 */
[----:B------:R-:W-:Y:S01]  /*39d0*/  UMOV UR15, UR5 ;  /* 0x00000005000f7c82 */ /* 0x000fe20008000000 */
[----:B------:R-:W-:-:S08]  /*39e0*/  UMOV UR14, UR17 ;  /* 0x00000011000e7c82 */ /* 0x000fd00008000000 */
.L_x_71:
[----:B------:R-:W-:Y:S02]  /*39f0*/  UIADD3 UR16, UPT, UPT, UR16, 0x1, URZ ;  /* 0x0000000110107890 */ /* 0x000fe4000fffe0ff */
[----:B--2---:R-:W-:Y:S02]  /*3a00*/  ULEA UR7, UR14, UR6, 0x3 ;  /* 0x000000060e077291 */ /* 0x004fe4000f8e18ff */
[----:B------:R-:W-:Y:S01]  /*3a10*/  UISETP.NE.AND UP0, UPT, UR16, URZ, UPT ;  /* 0x000000ff1000728c */ /* 0x000fe2000bf05270 */
[----:B----4-:R-:W-:Y:S10]  /*3a20*/  @P2 BRA `(.L_x_69) ;  /* 0x00000000000c2947 */ /* 0x010ff40003800000 */
[----:B-1----:R-:W-:Y:S04]  /*3a30*/  SHF.L.U32 R2, R8, 0x1f, RZ ;  /* 0x0000001f08027819 */ /* 0x002fe800000006ff */
[----:B------:R-:W1:Y:S02]  /*3a40*/  SYNCS.PHASECHK.TRANS64.TRYWAIT P0, [UR7], R2 ;  /* 0x00000002ff0075a7 */ /* 0x000e640008001107 */
[----:B-1----:R-:W-:Y:S05]  /*3a50*/  @!P0 BRA `(.L_x_70) ;  /* 0x0000004800dc8947 */ /* 0x002fea0003800000 */
.L_x_69:
[----:B------:R-:W-:Y:S01]  /*3a60*/  UISETP.NE.AND UP1, UPT, UR15, 0x1, UPT ;  /* 0x000000010f00788c */ /* 0x000fe2000bf25270 */
[----:B------:R-:W-:Y:S01]  /*3a70*/  PLOP3.LUT P2, PT, PT, PT, PT, 0x80, 0x8 ;  /* 0x000000000008781c */ /* 0x000fe20003f4f070 */
[----:B------:R-:W-:Y:S02]  /*3a80*/  UIADD3 UR17, UPT, UPT, UR14, 0x1, URZ ;  /* 0x000000010e117890 */ /* 0x000fe4000fffe0ff */
[----:B------:R-:W-:Y:S02]  /*3a90*/  ULEA UR24, UR14, UR12, 0x8 ;  /* 0x0000000c0e187291 */ /* 0x000fe4000f8e40ff */
[----:B------:R-:W-:Y:S01]  /*3aa0*/  UISETP.NE.AND UP2, UPT, UR17, 0x10, UPT ;  /* 0x000000101100788c */ /* 0x000fe2000bf45270 */
[----:B------:R-:W-:Y:S01]  /*3ab0*/  PLOP3.LUT P0, PT, PT, PT, UP1, 0x80, 0x8 ;  /* 0x000000000008781c */ /* 0x000fe20003f0f018 */
[----:B------:R-:W-:Y:S02]  /*3ac0*/  ULEA UR26, UR14, UR11, 0x9 ;  /* 0x0000000b0e1a7291 */ /* 0x000fe4000f8e48ff */
[----:B------:R-:W-:Y:S02]  /*3ad0*/  USEL UR13, URZ, 0x1, UP2 ;  /* 0x00000001ff0d7887 */ /* 0x000fe40009000000 */
[----:B------:R-:W-:Y:S02]  /*3ae0*/  USEL UR17, UR17, URZ, UP2 ;  /* 0x000000ff11117287 */ /* 0x000fe40009000000 */
[----:B------:R-:W-:Y:S02]  /*3af0*/  UIADD3 UR30, UPT, UPT, UR24, 0x2, URZ ;  /* 0x00000002181e7890 */ /* 0x000fe4000fffe0ff */
[----:B------:R-:W-:Y:S01]  /*3b00*/  @UP1 ULEA UR4, UR17, UR6, 0x3 ;  /* 0x0000000611041291 */ /* 0x000fe2000f8e18ff */
[----:B------:R-:W-:Y:S01]  /*3b10*/  LOP3.LUT R8, R8, UR13, RZ, 0x3c, !PT ;  /* 0x0000000d08087c12 */ /* 0x000fe2000f8e3cff */
[----:B------:R-:W-:Y:S02]  /*3b20*/  UIADD3 UR28, UPT, UPT, UR26, 0x80, URZ ;  /* 0x000000801a1c7890 */ /* 0x000fe4000fffe0ff */
[----:B------:R-:W-:Y:S01]  /*3b30*/  UIADD3 UR7, UPT, UPT, UR7, 0x80, URZ ;  /* 0x0000008007077890 */ /* 0x000fe2000fffe0ff */
[----:B-1----:R-:W-:Y:S01]  /*3b40*/  @P0 SHF.L.U32 R0, R8, 0x1f, RZ ;  /* 0x0000001f08000819 */ /* 0x002fe200000006ff */
[----:B------:R-:W-:Y:S01]  /*3b50*/  UMOV UR25, 0x80004020 ;  /* 0x8000402000197882 */ /* 0x000fe20000000000 */
[----:B------:R-:W-:Y:S01]  /*3b60*/  UMOV UR27, 0x40004040 ;  /* 0x40004040001b7882 */ /* 0x000fe20000000000 */
[----:B------:R-:W-:Y:S01]  /*3b70*/  UMOV UR31, 0x80004020 ;  /* 0x80004020001f7882 */ /* 0x000fe20000000000 */
[----:B------:R2:W4:Y:S01]  /*3b80*/  @P0 SYNCS.PHASECHK.TRANS64.TRYWAIT P2, [UR4], R0 ;  /* 0x00000000ff0005a7 */ /* 0x0005220008041104 */
[----:B------:R-:W-:Y:S01]  /*3b90*/  UIADD3 UR15, UPT, UPT, UR15, -0x1, URZ ;  /* 0xffffffff0f0f7890 */ /* 0x000fe2000fffe0ff */
[----:B------:R2:W-:Y:S01]  /*3ba0*/  UTCHMMA gdesc[UR26], gdesc[UR24], tmem[UR9], tmem[UR22], idesc[UR23], UP4 ;  /* 0x00ff16181a0075ea */ /* 0x0005e2000a000009 */
[----:B------:R-:W-:Y:S01]  /*3bb0*/  UPLOP3.LUT UP4, UPT, UPT, UPT, UPT, 0x80, 0x8 ;  /* 0x000000000008789c */ /* 0x000fe20003f8f070 */
[----:B------:R-:W-:Y:S01]  /*3bc0*/  UMOV UR29, 0x40004040 ;  /* 0x40004040001d7882 */ /* 0x000fe20000000000 */
[----:B------:R-:W-:Y:S01]  /*3bd0*/  UMOV UR14, UR17 ;  /* 0x00000011000e7c82 */ /* 0x000fe20008000000 */
[----:B------:R2:W-:Y:S01]  /*3be0*/  UTCHMMA gdesc[UR28], gdesc[UR30], tmem[UR9], tmem[UR20], idesc[UR21], UPT ;  /* 0x00ff141e1c0075ea */ /* 0x0005e2000b800009 */
[----:B------:R2:W-:Y:S01]  /*3bf0*/  UTCBAR [UR7], URZ ;  /* 0x000000ff070073e9 */ /* 0x0005e200080000ff */
[----:B------:R-:W-:Y:S06]  /*3c00*/  BRA.U UP0, `(.L_x_71) ;  /* 0xfffffffd00787547 */ /* 0x000fec000b83ffff */
.L_x_68:
[----:B------:R-:W-:Y:S01]  /*3c10*/  UIADD3 UR18, UPT, UPT, UR18, 0x1, URZ ;  /* 0x0000000112127890 */ /* 0x000fe2000fffe0ff */
[C---:B------:R-:W-:Y:S01]  /*3c20*/  ISETP.NE.AND P0, PT, R10.reuse, 0x2, PT ;  /* 0x000000020a00780c */ /* 0x040fe20003f05270 */
[----:B------:R-:W-:Y:S02]  /*3c30*/  UIADD3 UR8, UPT, UPT, UR8, 0x160, URZ ;  /* 0x0000016008087890 */ /* 0x000fe4000fffe0ff */
[----:B------:R-:W-:Y:S01]  /*3c40*/  UISETP.NE.AND UP0, UPT, UR18, 0x4, UPT ;  /* 0x000000041200788c */ /* 0x000fe2000bf05270 */
[----:B-12---:R-:W-:Y:S02]  /*3c50*/  SEL R0, RZ, 0x1, P0 ;  /* 0x00000001ff007807 */ /* 0x006fe40000000000 */
[----:B------:R-:W-:Y:S01]  /*3c60*/  SEL R10, R10, RZ, P0 ;  /* 0x000000ff0a0a7207 */ /* 0x000fe20000000000 */
[----:B------:R-:W-:Y:S01]  /*3c70*/  USEL UR4, URZ, 0x1, UP0 ;  /* 0x00000001ff047887 */ /* 0x000fe20008000000 */
[----:B------:R-:W-:Y:S01]  /*3c80*/  LOP3.LUT R9, R9, R0, RZ, 0x3c, !PT ;  /* 0x0000000009097212 */ /* 0x000fe200078e3cff */
[----:B------:R-:W-:Y:S01]  /*3c90*/  USEL UR18, UR18, URZ, UP0 ;  /* 0x000000ff12127287 */ /* 0x000fe20008000000 */
[----:B------:R1:W-:Y:S03]  /*3ca0*/  UTCBAR [UR8], URZ ;  /* 0x000000ff080073e9 */ /* 0x0003e600080000ff */
[----:B------:R-:W-:Y:S01]  /*3cb0*/  LOP3.LUT R11, R11, UR4, RZ, 0x3c, !PT ;  /* 0x000000040b0b7c12 */ /* 0x000fe2000f8e3cff */
[----:B------:R-:W-:Y:S07]  /*3cc0*/  @P1 BRA `(.L_x_72) ;  /* 0xfffffff800c81947 */ /* 0x000fee000383ffff */
[----:B------:R-:W2:Y:S01]  /*3cd0*/  S2UR UR4, SR_CgaCtaId ;  /* 0x00000000000479c3 */ /* 0x000ea20000008800 */
[----:B------:R-:W-:Y:S01]  /*3ce0*/  ELECT P0, URZ, PT ;  /* 0x0000000000ff782f */ /* 0x000fe20003800000 */
[----:B------:R-:W-:Y:S01]  /*3cf0*/  IMAD.MOV.U32 R0, RZ, RZ, 0x1 ;  /* 0x00000001ff007424 */ /* 0x000fe200078e00ff */
[----:B------:R-:W-:Y:S01]  /*3d00*/  UIADD3 UR6, UPT, UPT, UR6, 0x180, URZ ;  /* 0x0000018006067890 */ /* 0x000fe2000fffe0ff */
[----:B------:R-:W-:Y:S01]  /*3d10*/  SHF.L.U32 R2, R11, 0x1f, RZ ;  /* 0x0000001f0b027819 */ /* 0x000fe200000006ff */
[----:B------:R-:W-:-:S03]  /*3d20*/  UMOV UR5, 0x40 ;  /* 0x0000004000057882 */ /* 0x000fc60000000000 */
[----:B------:R-:W-:Y:S01]  /*3d30*/  UVIRTCOUNT.DEALLOC.SMPOOL 0x80 ;  /* 0x000000800000784c */ /* 0x000fe20000000000 */
[----:B--2---:R-:W-:Y:S02]  /*3d40*/  ULEA UR4, UR4, UR5, 0x18 ;  /* 0x0000000504047291 */ /* 0x004fe4000f8ec0ff */
[----:B------:R-:W-:-:S07]  /*3d50*/  ULEA UR5, UR18, UR6, 0x3 ;  /* 0x0000000612057291 */ /* 0x000fce000f8e18ff */
[----:B------:R2:W-:Y:S02]  /*3d60*/  @P0 STS.U8 [UR4+0x1c], R0 ;  /* 0x00001c00ff000988 */ /* 0x0005e40008000004 */
[----:B------:R-:W3:Y:S02]  /*3d70*/  SYNCS.PHASECHK.TRANS64.TRYWAIT P0, [UR5], R2 ;  /* 0x00000002ff0075a7 */ /* 0x000ee40008001105 */
[----:B--23--:R-:W-:Y:S05]  /*3d80*/  @!P0 BRA `(.L_x_73) ;  /* 0x0000004800288947 */ /* 0x00cfea0003800000 */
.L_x_172:
[----:B------:R-:W-:-:S04]  /*3d90*/  UIADD3 UR7, UPT, UPT, UR18, 0x1, URZ ;  /* 0x0000000112077890 */ /* 0x000fc8000fffe0ff */
[----:B------:R-:W-:-:S04]  /*3da0*/  UISETP.NE.AND UP0, UPT, UR7, 0x4, UPT ;  /* 0x000000040700788c */ /* 0x000fc8000bf05270 */
[----:B-1----:R-:W-:Y:S02]  /*3db0*/  USEL UR8, URZ, 0x1, UP0 ;  /* 0x00000001ff087887 */ /* 0x002fe40008000000 */
[----:B------:R-:W-:-:S04]  /*3dc0*/  USEL UR7, UR7, URZ, UP0 ;  /* 0x000000ff07077287 */ /* 0x000fc80008000000 */
[----:B------:R-:W-:Y:S01]  /*3dd0*/  ULEA UR5, UR7, UR6, 0x3 ;  /* 0x0000000607057291 */ /* 0x000fe2000f8e18ff */
[----:B--2---:R-:W-:-:S04]  /*3de0*/  LOP3.LUT R2, R11, UR8, RZ, 0x3c, !PT ;  /* 0x000000080b027c12 */ /* 0x004fc8000f8e3cff */
[----:B------:R-:W-:-:S04]  /*3df0*/  SHF.L.U32 R3, R2, 0x1f, RZ ;  /* 0x0000001f02037819 */ /* 0x000fc800000006ff */
[----:B------:R-:W1:Y:S02]  /*3e00*/  SYNCS.PHASECHK.TRANS64.TRYWAIT P0, [UR5], R3 ;  /* 0x00000003ff0075a7 */ /* 0x000e640008001105 */
[----:B-1----:R-:W-:Y:S05]  /*3e10*/  @!P0 BRA `(.L_x_74) ;  /* 0x00000048001c8947 */ /* 0x002fea0003800000 */
.L_x_174:
        /* <DEDUP_REMOVED lines=9> */
.L_x_176:
[----:B------:R-:W-:-:S04]  /*3eb0*/  UIADD3 UR7, UPT, UPT, UR7, 0x1, URZ ;  /* 0x0000000107077890 */ /* 0x000fc8000fffe0ff */
[----:B------:R-:W-:-:S04]  /*3ec0*/  UISETP.NE.AND UP0, UPT, UR7, 0x4, UPT ;  /* 0x000000040700788c */ /* 0x000fc8000bf05270 */
[----:B------:R-:W-:Y:S02]  /*3ed0*/  USEL UR5, URZ, 0x1, UP0 ;  /* 0x00000001ff057887 */ /* 0x000fe40008000000 */
[----:B------:R-:W-:-:S04]  /*3ee0*/  USEL UR7, UR7, URZ, UP0 ;  /* 0x000000ff07077287 */ /* 0x000fc80008000000 */
[----:B------:R-:W-:Y:S01]  /*3ef0*/  ULEA UR7, UR7, UR6, 0x3 ;  /* 0x0000000607077291 */ /* 0x000fe2000f8e18ff */
[----:B------:R-:W-:-:S04]  /*3f00*/  LOP3.LUT R2, R2, UR5, RZ, 0x3c, !PT ;  /* 0x0000000502027c12 */ /* 0x000fc8000f8e3cff */
[----:B------:R-:W-:-:S04]  /*3f10*/  SHF.L.U32 R2, R2, 0x1f, RZ ;  /* 0x0000001f02027819 */ /* 0x000fc800000006ff */
[----:B------:R-:W2:Y:S02]  /*3f20*/  SYNCS.PHASECHK.TRANS64.TRYWAIT P0, [UR7], R2 ;  /* 0x00000002ff0075a7 */ /* 0x000ea40008001107 */
[----:B--2---:R-:W-:Y:S05]  /*3f30*/  @!P0 BRA `(.L_x_76) ;  /* 0x0000004800048947 */ /* 0x004fea0003800000 */
.L_x_178:
[----:B------:R-:W-:Y:S01]  /*3f40*/  NOP ;  /* 0x0000000000007918 */ /* 0x000fe20000000000 */
[----:B-1----:R-:W1:Y:S01]  /*3f50*/  LDS R0, [UR4+0x14] ;  /* 0x00001404ff007984 */ /* 0x002e620008000800 */
[----:B------:R-:W-:Y:S01]  /*3f60*/  ULOP3.LUT UR6, UR19, 0xffff, URZ, 0xc0, !UPT ;  /* 0x0000ffff13067892 */ /* 0x000fe2000f8ec0ff */
[----:B------:R-:W-:Y:S01]  /*3f70*/  UMOV UR8, 0xffff ;  /* 0x0000ffff00087882 */ /* 0x000fe20000000000 */
[----:B------:R-:W-:Y:S02]  /*3f80*/  UMOV UR5, 0x1 ;  /* 0x0000000100057882 */ /* 0x000fe40000000000 */
[----:B------:R-:W-:-:S04]  /*3f90*/  USHF.R.U32.HI UR6, URZ, 0x5, UR6 ;  /* 0x00000005ff067899 */ /* 0x000fc80008011606 */
[----:B------:R-:W-:Y:S02]  /*3fa0*/  USHF.L.U32 UR8, UR8, UR6, URZ ;  /* 0x0000000608087299 */ /* 0x000fe400080006ff */
[----:B------:R-:W-:-:S04]  /*3fb0*/  USHF.L.U32 UR5, UR5, UR6, URZ ;  /* 0x0000000605057299 */ /* 0x000fc800080006ff */
[----:B-1----:R-:W-:-:S04]  /*3fc0*/  LOP3.LUT R0, R0, UR8, RZ, 0xc0, !PT ;  /* 0x0000000800007c12 */ /* 0x002fc8000f8ec0ff */
[----:B------:R-:W-:-:S13]  /*3fd0*/  ISETP.NE.AND P0, PT, R0, UR8, PT ;  /* 0x0000000800007c0c */ /* 0x000fda000bf05270 */
[----:B------:R-:W-:Y:S05]  /*3fe0*/  @P0 BRA `(.L_x_77) ;  /* 0x0000000000580947 */ /* 0x000fea0003800000 */
[----:B------:R-:W1:Y:S02]  /*3ff0*/  LDS R0, [UR4+0x18] ;  /* 0x00001804ff007984 */ /* 0x000e640008000800 */
[----:B-1----:R-:W-:-:S04]  /*4000*/  LOP3.LUT R0, R0, UR5, RZ, 0xc0, !PT ;  /* 0x0000000500007c12 */ /* 0x002fc8000f8ec0ff */
[----:B------:R-:W-:-:S13]  /*4010*/  ISETP.NE.AND P0, PT, R0, UR5, PT ;  /* 0x0000000500007c0c */ /* 0x000fda000bf05270 */
[----:B------:R-:W-:Y:S05]  /*4020*/  @P0 BRA `(.L_x_78) ;  /* 0x00000000003c0947 */ /* 0x000fea0003800000 */
[----:B------:R-:W1:Y:S01]  /*4030*/  S2R R2, SR_LANEID ;  /* 0x0000000000027919 */ /* 0x000e620000000000 */
[----:B------:R-:W-:Y:S01]  /*4040*/  ULOP3.LUT UR8, URZ, UR8, URZ, 0x33, !UPT ;  /* 0x00000008ff087292 */ /* 0x000fe2000f8e33ff */
[----:B------:R-:W-:Y:S02]  /*4050*/  VOTEU.ANY UR7, UPT, PT ;  /* 0x0000000000077886 */ /* 0x000fe400038e0100 */
[----:B------:R-:W-:-:S03]  /*4060*/  UFLO.U32 UR7, UR7 ;  /* 0x00000007000772bd */ /* 0x000fc600080e0000 */
[----:B------:R-:W-:-:S04]  /*4070*/  IMAD.U32 R0, RZ, RZ, UR8 ;  /* 0x00000008ff007e24 */ /* 0x000fc8000f8e00ff */
[----:B------:R2:W3:Y:S02]  /*4080*/  REDUX UR6, R0 ;  /* 0x00000000000673c4 */ /* 0x0004e40000000000 */
[----:B------:R1:W-:Y:S02]  /*4090*/  UTCATOMSWS.AND URZ, UR8 ;  /* 0x0000000800ff79e3 */ /* 0x0003e40008000000 */
[----:B-1----:R-:W-:Y:S02]  /*40a0*/  ISETP.EQ.U32.AND P0, PT, R2, UR7, PT ;  /* 0x0000000702007c0c */ /* 0x002fe4000bf02070 */
[----:B--2---:R-:W-:Y:S02]  /*40b0*/  LOP3.LUT R0, RZ, UR5, RZ, 0x33, !PT ;  /* 0x00000005ff007c12 */ /* 0x004fe4000f8e33ff */
[----:B---3--:R-:W-:Y:S02]  /*40c0*/  MOV R2, UR6 ;  /* 0x0000000600027c02 */ /* 0x008fe40008000f00 */
[----:B------:R-:W1:Y:S07]  /*40d0*/  REDUX UR5, R0 ;  /* 0x00000000000573c4 */ /* 0x000e6e0000000000 */
[----:B------:R2:W-:Y:S01]  /*40e0*/  @P0 ATOMS.AND RZ, [UR4+0x14], R2 ;  /* 0x00001402ffff098c */ /* 0x0005e2000a800004 */
[----:B-1----:R-:W-:-:S05]  /*40f0*/  IMAD.U32 R0, RZ, RZ, UR5 ;  /* 0x00000005ff007e24 */ /* 0x002fca000f8e00ff */
[----:B------:R2:W-:Y:S01]  /*4100*/  @P0 ATOMS.AND RZ, [UR4+0x18], R0 ;  /* 0x00001800ffff098c */ /* 0x0005e2000a800004 */
[----:B------:R-:W-:Y:S05]  /*4110*/  BRA `(.L_x_79) ;  /* 0x0000000000147947 */ /* 0x000fea0003800000 */
.L_x_78:
[----:B------:R-:W-:Y:S02]  /*4120*/  MOV R2, 0x4140 ;  /* 0x0000414000027802 */ /* 0x000fe40000000f00 */
[----:B----45:R-:W-:Y:S05]  /*4130*/  CALL.REL.NOINC `($__internal_0_$__cuda_sm10x_tcgen05_guardrail_trap_col_being_dealloced_not_returned_by_alloc) ;  /* 0x0000004800787944 */ /* 0x030fea0003c00000 */
[----:B------:R-:W-:Y:S05]  /*4140*/  BRA `(.L_x_79) ;  /* 0x0000000000087947 */ /* 0x000fea0003800000 */
.L_x_77:
[----:B------:R-:W-:Y:S02]  /*4150*/  MOV R2, 0x4170 ;  /* 0x0000417000027802 */ /* 0x000fe40000000f00 */
[----:B----45:R-:W-:Y:S05]  /*4160*/  CALL.REL.NOINC `($__internal_2_$__cuda_sm10x_tcgen05_guardrail_trap_unallocated_columns_being_dealloced) ;  /* 0x0000004800847944 */ /* 0x030fea0003c00000 */
.L_x_79:
[----:B------:R-:W-:Y:S01]  /*4170*/  NOP ;  /* 0x0000000000007918 */ /* 0x000fe20000000000 */
[----:B------:R-:W-:Y:S05]  /*4180*/  EXIT ;  /* 0x000000000000794d */ /* 0x000fea0003800000 */
.L_x_61:
[----:B------:R-:W-:-:S09]  /*4190*/  UISETP.NE.OR UP2, UPT, UR8, 0x3, !UP2 ;  /* 0x000000030800788c */ /* 0x000fd2000d745670 */
[----:B------:R-:W-:Y:S05]  /*41a0*/  BRA.U UP2, `(.L_x_80) ;  /* 0x0000000d02b07547 */ /* 0x000fea000b800000 */
[----:B------:R-:W1:Y:S01]  /*41b0*/  LDC R0, c[0x0][0xb30] ;  /* 0x0002cc00ff007b82 */ /* 0x000e620000000800 */
[----:B------:R-:W2:Y:S01]  /*41c0*/  LDCU.64 UR8, c[0x0][0x888] ;  /* 0x00011100ff0877ac */ /* 0x000ea20008000a00 */
[----:B------:R-:W-:Y:S02]  /*41d0*/  HFMA2 R27, -RZ, RZ, 0, 0 ;  /* 0x00000000ff1b7431 */ /* 0x000fe400000001ff */
[----:B------:R-:W-:Y:S01]  /*41e0*/  IMAD.MOV.U32 R29, RZ, RZ, 0x1 ;  /* 0x00000001ff1d7424 */ /* 0x000fe200078e00ff */
[----:B------:R-:W-:Y:S01]  /*41f0*/  MOV R25, 0x2000 ;  /* 0x0000200000197802 */ /* 0x000fe20000000f00 */
[----:B------:R-:W4:Y:S01]  /*4200*/  LDCU.64 UR4, c[0x0][0x890] ;  /* 0x00011200ff0477ac */ /* 0x000f220008000a00 */
[----:B------:R-:W-:Y:S01]  /*4210*/  IMAD.MOV.U32 R28, RZ, RZ, RZ ;  /* 0x000000ffff1c7224 */ /* 0x000fe200078e00ff */
[----:B------:R-:W3:Y:S01]  /*4220*/  LDC R24, c[0x0][0x370] ;  /* 0x0000dc00ff187b82 */ /* 0x000ee20000000800 */
[----:B------:R-:W-:Y:S01]  /*4230*/  UMOV UR7, 0x400 ;  /* 0x0000040000077882 */ /* 0x000fe20000000000 */
[----:B------:R-:W-:-:S02]  /*4240*/  UPLOP3.LUT UP1, UPT, UPT, UPT, UPT, 0x40, 0x4 ;  /* 0x000000000004789c */ /* 0x000fc40003f2e870 */
[----:B------:R-:W-:Y:S01]  /*4250*/  ULEA UR7, UR37, UR7, 0x18 ;  /* 0x0000000725077291 */ /* 0x000fe2000f8ec0ff */
[----:B------:R-:W-:-:S03]  /*4260*/  UMOV UR13, URZ ;  /* 0x000000ff000d7c82 */ /* 0x000fc60008000000 */
[----:B------:R-:W3:Y:S01]  /*4270*/  LDC R3, c[0x0][0xb0c] ;  /* 0x0002c300ff037b82 */ /* 0x000ee20000000800 */
[----:B--2---:R-:W-:Y:S02]  /*4280*/  UISETP.NE.U32.AND UP3, UPT, UR8, URZ, UPT ;  /* 0x000000ff0800728c */ /* 0x004fe4000bf65070 */
[----:B----4-:R-:W-:-:S05]  /*4290*/  UISETP.NE.U32.AND UP4, UPT, UR4, URZ, UPT ;  /* 0x000000ff0400728c */ /* 0x010fca000bf85070 */
[----:B------:R-:W2:Y:S01]  /*42a0*/  LDC R18, c[0x0][0xb20] ;  /* 0x0002c800ff127b82 */ /* 0x000ea20000000800 */
[----:B-1----:R-:W-:Y:S01]  /*42b0*/  ISETP.NE.AND P1, PT, R0, 0x1, PT ;  /* 0x000000010000780c */ /* 0x002fe20003f25270 */
[----:B------:R-:W-:Y:S02]  /*42c0*/  UISETP.NE.AND.EX UP3, UPT, UR9, URZ, UPT, UP3 ;  /* 0x000000ff0900728c */ /* 0x000fe4000bf65330 */
[----:B------:R-:W-:-:S04]  /*42d0*/  UISETP.NE.AND.EX UP4, UPT, UR5, URZ, UPT, UP4 ;  /* 0x000000ff0500728c */ /* 0x000fc8000bf85340 */
[----:B------:R-:W1:Y:S08]  /*42e0*/  LDC.64 R30, c[0x0][0x348] ;  /* 0x0000d200ff1e7b82 */ /* 0x000e700000000a00 */
[----:B------:R-:W4:Y:S08]  /*42f0*/  LDC.64 R16, c[0x0][0xb10] ;  /* 0x0002c400ff107b82 */ /* 0x000f300000000a00 */
[----:B------:R-:W1:Y:S08]  /*4300*/  LDC.64 R6, c[0x0][0xb18] ;  /* 0x0002c600ff067b82 */ /* 0x000e700000000a00 */
[----:B------:R-:W1:Y:S08]  /*4310*/  LDC.64 R4, c[0x0][0xb28] ;  /* 0x0002ca00ff047b82 */ /* 0x000e700000000a00 */
[----:B--23--:R-:W1:Y:S02]  /*4320*/  LDC R19, c[0x0][0x374] ;  /* 0x0000dd00ff137b82 */ /* 0x00ce640000000800 */
.L_x_89:
[C---:B------:R-:W-:Y:S02]  /*4330*/  LEA R0, R28.reuse, UR7, 0x3 ;  /* 0x000000071c007c11 */ /* 0x040fe4000f8e18ff */
[----:B------:R-:W-:Y:S02]  /*4340*/  SHF.L.U32 R2, R27, 0x1f, RZ ;  /* 0x0000001f1b027819 */ /* 0x000fe400000006ff */
[----:B------:R-:W-:Y:S02]  /*4350*/  LEA R20, R28, UR7, 0x4 ;  /* 0x000000071c147c11 */ /* 0x000fe4000f8e20ff */
[----:B--2---:R-:W2:Y:S02]  /*4360*/  SYNCS.PHASECHK.TRANS64.TRYWAIT P0, [R0+URZ+0x140], R2 ;  /* 0x00014002000075a7 */ /* 0x004ea400080011ff */
[----:B--2---:R-:W-:Y:S05]  /*4370*/  @!P0 BRA `(.L_x_81) ;  /* 0x00000044000c8947 */ /* 0x004fea0003800000 */
.L_x_179:
[----:B------:R-:W-:Y:S01]  /*4380*/  ISETP.GE.AND P0, PT, R40, 0x1, PT ;  /* 0x000000012800780c */ /* 0x000fe20003f06270 */
[----:B------:R-:W3:Y:S01]  /*4390*/  LDS.128 R20, [R20+0x1d0] ;  /* 0x0001d00014147984 */ /* 0x000ee20000000c00 */
[----:B--2---:R-:W-:Y:S01]  /*43a0*/  VIADD R0, R0, 0x150 ;  /* 0x0000015000007836 */ /* 0x004fe20000000000 */
[----:B------:R-:W-:Y:S01]  /*43b0*/  @!PT LDS RZ, [RZ] ;  /* 0x00000000fffff984 */ /* 0x000fe20000000800 */
[----:B------:R-:W-:Y:S01]  /*43c0*/  @!PT LDS RZ, [RZ] ;  /* 0x00000000fffff984 */ /* 0x000fe20000000800 */
[----:B------:R-:W-:Y:S01]  /*43d0*/  @!PT LDS RZ, [RZ] ;  /* 0x00000000fffff984 */ /* 0x000fe20000000800 */
[----:B------:R-:W-:Y:S01]  /*43e0*/  @!PT LDS RZ, [RZ] ;  /* 0x00000000fffff984 */ /* 0x000fe20000000800 */
[----:B------:R2:W-:Y:S06]  /*43f0*/  MEMBAR.ALL.CTA ;  /* 0x0000000000007992 */ /* 0x0005ec0000008000 */
[----:B--2---:R-:W2:Y:S01]  /*4400*/  FENCE.VIEW.ASYNC.S ;  /* 0x00000000000073c6 */ /* 0x004ea20000000000 */
[----:B------:R-:W-:Y:S04]  /*4410*/  PRMT R0, RZ, 0x654, R0 ;  /* 0x00000654ff007816 */ /* 0x000fe80000000000 */
[----:B--2---:R2:W-:Y:S01]  /*4420*/  SYNCS.ARRIVE.TRANS64.RED.A1T0 RZ, [R0+URZ], RZ ;  /* 0x000000ff00ff79a7 */ /* 0x0045e200081004ff */
[----:B---3--:R-:W-:Y:S11]  /*4430*/  LOP3.LUT P3, RZ, R22, 0x1, RZ, 0xc0, !PT ;  /* 0x0000000116ff7812 */ /* 0x008ff6000786c0ff */
[----:B------:R-:W-:Y:S02]  /*4440*/  @!UPT UIADD3 URZ, UPT, UPT, URZ, URZ, URZ ;  /* 0x000000fffffff290 */ /* 0x000fe4000fffe0ff */
[----:B------:R-:W-:Y:S02]  /*4450*/  @P3 MOV R11, R20 ;  /* 0x00000014000b3202 */ /* 0x000fe40000000f00 */
[----:B------:R-:W-:Y:S01]  /*4460*/  @P3 LOP3.LUT R10, R21, 0xffff, RZ, 0xc0, !PT ;  /* 0x0000ffff150a3812 */ /* 0x000fe200078ec0ff */
[----:B--2---:R-:W-:Y:S06]  /*4470*/  @!P0 BRA `(.L_x_82) ;  /* 0x0000000000a48947 */ /* 0x004fec0003800000 */
[-C--:B-1----:R-:W-:Y:S01]  /*4480*/  IMAD.HI.U32 R0, R19, R7.reuse, RZ ;  /* 0x0000000713007227 */ /* 0x082fe200078e00ff */
[----:B------:R-:W-:Y:S02]  /*4490*/  ISETP.NE.AND P0, PT, R6, 0x1, PT ;  /* 0x000000010600780c */ /* 0x000fe40003f05270 */
[----:B------:R-:W-:Y:S01]  /*44a0*/  ISETP.NE.AND P2, PT, R40, 0x1, PT ;  /* 0x000000012800780c */ /* 0x000fe20003f45270 */
[----:B----4-:R-:W-:Y:S01]  /*44b0*/  IMAD.HI.U32 R9, R24, R16, RZ ;  /* 0x0000001018097227 */ /* 0x010fe200078e00ff */
[----:B------:R-:W-:Y:S02]  /*44c0*/  SHF.R.U32.HI R0, RZ, R18, R0 ;  /* 0x00000012ff007219 */ /* 0x000fe40000011600 */
[----:B------:R-:W-:Y:S01]  /*44d0*/  ISETP.NE.AND P4, PT, R3, 0x1, PT ;  /* 0x000000010300780c */ /* 0x000fe20003f85270 */
[----:B------:R-:W-:Y:S01]  /*44e0*/  IMAD.HI.U32 R13, R10, R7, RZ ;  /* 0x000000070a0d7227 */ /* 0x000fe200078e00ff */
[----:B------:R-:W-:Y:S02]  /*44f0*/  SHF.R.U32.HI R9, RZ, R17, R9 ;  /* 0x00000011ff097219 */ /* 0x000fe40000011609 */
[----:B------:R-:W-:Y:S01]  /*4500*/  SEL R0, R19, R0, !P0 ;  /* 0x0000000013007207 */ /* 0x000fe20004000000 */
[----:B------:R-:W-:Y:S01]  /*4510*/  IMAD.HI.U32 R12, R11, R16, RZ ;  /* 0x000000100b0c7227 */ /* 0x000fe200078e00ff */
[----:B------:R-:W-:Y:S03]  /*4520*/  SEL R9, R24, R9, !P4 ;  /* 0x0000000918097207 */ /* 0x000fe60006000000 */
[-C--:B------:R-:W-:Y:S01]  /*4530*/  IMAD.HI.U32 R8, R0, R4.reuse, RZ ;  /* 0x0000000400087227 */ /* 0x080fe200078e00ff */
[----:B------:R-:W-:Y:S03]  /*4540*/  SHF.R.U32.HI R12, RZ, R17, R12 ;  /* 0x00000011ff0c7219 */ /* 0x000fe6000001160c */
[----:B------:R-:W-:Y:S01]  /*4550*/  IMAD.HI.U32 R2, R9, R4, RZ ;  /* 0x0000000409027227 */ /* 0x000fe200078e00ff */
[-C--:B------:R-:W-:Y:S02]  /*4560*/  @P2 SHF.R.U32.HI R0, RZ, R5.reuse, R8 ;  /* 0x00000005ff002219 */ /* 0x080fe40000011608 */
[----:B------:R-:W-:Y:S02]  /*4570*/  SHF.R.U32.HI R8, RZ, R18, R13 ;  /* 0x00000012ff087219 */ /* 0x000fe4000001160d */
[----:B------:R-:W-:Y:S01]  /*4580*/  @P2 SHF.R.U32.HI R9, RZ, R5, R2 ;  /* 0x00000005ff092219 */ /* 0x000fe20000011602 */
[----:B------:R-:W-:Y:S01]  /*4590*/  IMAD R0, R40, R0, RZ ;  /* 0x0000000028007224 */ /* 0x000fe200078e02ff */
[----:B------:R-:W-:Y:S02]  /*45a0*/  SEL R8, R10, R8, !P0 ;  /* 0x000000080a087207 */ /* 0x000fe40004000000 */
[----:B------:R-:W-:Y:S01]  /*45b0*/  SEL R2, R11, R12, !P4 ;  /* 0x0000000c0b027207 */ /* 0x000fe20006000000 */
[----:B------:R-:W-:Y:S01]  /*45c0*/  IMAD R12, R40, R9, RZ ;  /* 0x00000009280c7224 */ /* 0x000fe200078e02ff */
[C---:B------:R-:W-:Y:S01]  /*45d0*/  ISETP.GE.AND P0, PT, R8.reuse, R0, PT ;  /* 0x000000000800720c */ /* 0x040fe20003f06270 */
[----:B------:R-:W-:Y:S03]  /*45e0*/  IMAD.HI.U32 R0, R8, R4, RZ ;  /* 0x0000000408007227 */ /* 0x000fe600078e00ff */
[----:B------:R-:W-:Y:S02]  /*45f0*/  ISETP.GE.OR P0, PT, R2, R12, P0 ;  /* 0x0000000c0200720c */ /* 0x000fe40000706670 */
[-C--:B------:R-:W-:Y:S04]  /*4600*/  SHF.R.U32.HI R0, RZ, R5.reuse, R0 ;  /* 0x00000005ff007219 */ /* 0x080fe80000011600 */
[----:B------:R-:W-:Y:S05]  /*4610*/  SEL R13, R8, R0, !P2 ;  /* 0x00000000080d7207 */ /* 0x000fea0005000000 */
[----:B------:R-:W-:Y:S02]  /*4620*/  IMAD.MOV R12, RZ, RZ, -R13 ;  /* 0x000000ffff0c7224 */ /* 0x000fe400078e0a0d */
[----:B------:R-:W-:Y:S04]  /*4630*/  @!P0 IMAD.HI.U32 R0, R2, R4, RZ ;  /* 0x0000000402008227 */ /* 0x000fe800078e00ff */
[----:B------:R-:W-:Y:S01]  /*4640*/  IMAD R12, R40, R12, R8 ;  /* 0x0000000c280c7224 */ /* 0x000fe200078e0208 */
[----:B------:R-:W-:Y:S04]  /*4650*/  @!P0 SHF.R.U32.HI R0, RZ, R5, R0 ;  /* 0x00000005ff008219 */ /* 0x000fe80000011600 */
[----:B------:R-:W-:Y:S04]  /*4660*/  @!P0 SEL R0, R2, R0, !P2 ;  /* 0x0000000002008207 */ /* 0x000fe80005000000 */
[----:B------:R-:W-:Y:S01]  /*4670*/  @!P0 IADD3 R13, PT, PT, R13, -R0, RZ ;  /* 0x800000000d0d8210 */ /* 0x000fe20007ffe0ff */
[----:B------:R-:W-:Y:S01]  /*4680*/  @!P0 IMAD R0, R9, R12, R0 ;  /* 0x0000000c09008224 */ /* 0x000fe200078e0200 */
[----:B------:R-:W-:Y:S01]  /*4690*/  IADD3 R9, PT, PT, -R8, RZ, RZ ;  /* 0x000000ff08097210 */ /* 0x000fe20007ffe1ff */
[--C-:B------:R-:W-:Y:S02]  /*46a0*/  IMAD.MOV R12, RZ, RZ, -R2.reuse ;  /* 0x000000ffff0c7224 */ /* 0x100fe400078e0a02 */
[----:B------:R-:W-:Y:S02]  /*46b0*/  @!P0 IMAD R8, R13, R40, R2 ;  /* 0x000000280d088224 */ /* 0x000fe400078e0202 */
[----:B------:R-:W-:Y:S02]  /*46c0*/  @!P0 IMAD.MOV.U32 R2, RZ, RZ, R0 ;  /* 0x000000ffff028224 */ /* 0x000fe400078e0000 */
[----:B------:R-:W-:Y:S02]  /*46d0*/  IMAD R11, R3, R12, R11 ;  /* 0x0000000c030b7224 */ /* 0x000fe400078e020b */
[----:B------:R-:W-:Y:S02]  /*46e0*/  IMAD R10, R6, R9, R10 ;  /* 0x00000009060a7224 */ /* 0x000fe400078e020a */
[----:B------:R-:W-:Y:S02]  /*46f0*/  IMAD R11, R2, R3, R11 ;  /* 0x00000003020b7224 */ /* 0x000fe400078e020b */
[----:B------:R-:W-:Y:S02]  /*4700*/  IMAD R10, R8, R6, R10 ;  /* 0x00000006080a7224 */ /* 0x000fe400078e020a */
.L_x_82:
[----:B------:R-:W-:Y:S05]  /*4710*/  BRA.U UP1, `(.L_x_83) ;  /* 0x0000000101107547 */ /* 0x000fea000b800000 */
[----:B------:R-:W-:Y:S04]  /*4720*/  MOV R2, UR6 ;  /* 0x0000000600027c02 */ /* 0x000fe80008000f00 */
[----:B------:R-:W-:Y:S04]  /*4730*/  SHF.L.U32 R2, R2, 0x1f, RZ ;  /* 0x0000001f02027819 */ /* 0x000fe800000006ff */
[----:B------:R-:W2:Y:S02]  /*4740*/  SYNCS.PHASECHK.TRANS64.TRYWAIT P0, [UR7+0x138], R2 ;  /* 0x00013802ff0075a7 */ /* 0x000ea40008001107 */
[----:B--2---:R-:W-:Y:S05]  /*4750*/  @!P0 BRA `(.L_x_84) ;  /* 0x0000004000288947 */ /* 0x004fea0003800000 */
.L_x_83:
[----:B------:R-:W-:Y:S02]  /*4760*/  R2UR UR11, R15 ;  /* 0x000000000f0b72ca */ /* 0x000fe400000e0000 */
[----:B------:R-:W-:Y:S02]  /*4770*/  R2UR UR10, R14 ;  /* 0x000000000e0a72ca */ /* 0x000fe400000e0000 */
[----:B------:R-:W-:Y:S04]  /*4780*/  ISETP.NE.U32.AND P2, PT, RZ, UR4, PT ;  /* 0x00000004ff007c0c */ /* 0x000fe8000bf45070 */
[----:B------:R-:W-:Y:S05]  /*4790*/  ISETP.NE.AND.EX P2, PT, RZ, UR5, PT, P2 ;  /* 0x00000005ff007c0c */ /* 0x000fea000bf45320 */
[----:B------:R-:W-:Y:S02]  /*47a0*/  USHF.L.U32 UR11, UR11, 0x7, URZ ;  /* 0x000000070b0b7899 */ /* 0x000fe400080006ff */
[----:B------:R-:W-:Y:S01]  /*47b0*/  USHF.L.U32 UR10, UR10, 0x6, URZ ;  /* 0x000000060a0a7899 */ /* 0x000fe200080006ff */
[----:B------:R-:W-:Y:S11]  /*47c0*/  BRA.U !UP4, `(.L_x_85) ;  /* 0x000000010c347547 */ /* 0x000ff6000b800000 */
[----:B------:R-:W-:Y:S01]  /*47d0*/  UPLOP3.LUT UP0, UPT, UPT, UPT, UP3, 0x80, 0x8 ;  /* 0x000000000008789c */ /* 0x000fe20003f0f030 */
[----:B--2---:R-:W-:Y:S02]  /*47e0*/  HFMA2 R0, -RZ, RZ, 0, 5.9604644775390625e-08 ;  /* 0x00000001ff007431 */ /* 0x004fe400000001ff */
[----:B------:R-:W-:Y:S03]  /*47f0*/  IMAD.MOV.U32 R88, RZ, RZ, 0x1 ;  /* 0x00000001ff587424 */ /* 0x000fe600078e00ff */
[----:B------:R-:W-:Y:S05]  /*4800*/  PLOP3.LUT P0, PT, PT, PT, UP0, 0x80, 0x8 ;  /* 0x000000000008781c */ /* 0x000fea0003f0f008 */
[----:B------:R-:W2:Y:S01]  /*4810*/  @UP0 LDCU.64 UR14, c[0x0][0x888] ;  /* 0x00011100ff0e07ac */ /* 0x000ea20008000a00 */
[----:B------:R-:W-:Y:S07]  /*4820*/  @UP0 UIMAD UR8, UR36, UR4, URZ ;  /* 0x00000004240802a4 */ /* 0x000fee000f8e02ff */
[----:B------:R-:W-:Y:S01]  /*4830*/  @!P0 PRMT R88, R0, 0x7610, R88 ;  /* 0x0000761000588816 */ /* 0x000fe20000000058 */
[----:B--2---:R-:W-:Y:S03]  /*4840*/  @UP0 UIMAD.WIDE UR14, UR8, 0x4, UR14 ;  /* 0x00000004080e08a5 */ /* 0x004fe6000f8e020e */
[----:B------:R-:W2:Y:S03]  /*4850*/  @!UP0 LDCU UR8, c[0x0][0x880] ;  /* 0x00011000ff0887ac */ /* 0x000ea60008000800 */
[----:B------:R-:W-:Y:S01]  /*4860*/  IMAD.U32 R8, RZ, RZ, UR14 ;  /* 0x0000000eff087e24 */ /* 0x000fe2000f8e00ff */
[----:B------:R-:W-:Y:S05]  /*4870*/  MOV R9, UR15 ;  /* 0x0000000f00097c02 */ /* 0x000fea0008000f00 */
[----:B-----5:R3:W5:Y:S02]  /*4880*/  @P0 LDG.E R49, desc[UR46][R8.64] ;  /* 0x0000002e08310981 */ /* 0x020764000c1e1900 */
[----:B--23--:R-:W-:Y:S07]  /*4890*/  @!P0 IMAD.U32 R49, RZ, RZ, UR8 ;  /* 0x00000008ff318e24 */ /* 0x00cfee000f8e00ff */
.L_x_85:
[----:B-----5:R-:W-:Y:S01]  /*48a0*/  @!P2 FSETP.EQ.AND P0, PT, R49, RZ, PT ;  /* 0x000000ff3100a20b */ /* 0x020fe20003f02000 */
[----:B------:R-:W-:Y:S01]  /*48b0*/  @!UPT UIADD3 URZ, UPT, UPT, URZ, URZ, URZ ;  /* 0x000000fffffff290 */ /* 0x000fe2000fffe0ff */
[----:B------:R-:W-:Y:S11]  /*48c0*/  @!P2 BRA `(.L_x_86) ;  /* 0x000000000014a947 */ /* 0x000ff60003800000 */
[----:B------:R-:W-:Y:S02]  /*48d0*/  LOP3.LUT P2, RZ, R88, 0xff, RZ, 0xc0, !PT ;  /* 0x000000ff58ff7812 */ /* 0x000fe4000784c0ff */
[----:B------:R-:W-:Y:S04]  /*48e0*/  PLOP3.LUT P0, PT, PT, PT, UP0, 0x80, 0x8 ;  /* 0x000000000008781c */ /* 0x000fe80003f0f008 */
[----:B------:R-:W-:Y:S07]  /*48f0*/  PLOP3.LUT P0, PT, P0, PT, PT, 0x8, 0x80 ;  /* 0x000000000080781c */ /* 0x000fee000070e170 */
[----:B------:R-:W-:Y:S11]  /*4900*/  @P2 FSETP.EQ.AND P0, PT, R49, RZ, PT ;  /* 0x000000ff3100220b */ /* 0x000ff60003f02000 */
[----:B------:R-:W-:Y:S02]  /*4910*/  @!UPT UIADD3 URZ, UPT, UPT, URZ, URZ, URZ ;  /* 0x000000fffffff290 */ /* 0x000fe4000fffe0ff */
.L_x_86:
[----:B------:R-:W-:Y:S01]  /*4920*/  ULEA UR15, UR13, UR7, 0x3 ;  /* 0x000000070d0f7291 */ /* 0x000fe2000f8e18ff */
[----:B------:R-:W-:Y:S02]  /*4930*/  SHF.L.U32 R9, R29, 0x1f, RZ ;  /* 0x0000001f1d097819 */ /* 0x000fe400000006ff */
[----:B------:R-:W-:Y:S04]  /*4940*/  ELECT P4, URZ, PT ;  /* 0x0000000000ff782f */ /* 0x000fe80003880000 */
[----:B------:R-:W-:Y:S02]  /*4950*/  PLOP3.LUT P4, PT, P0, P4, PT, 0xf2, 0x2f ;  /* 0x00000000002f781c */ /* 0x000fe40000789e72 */
[----:B------:R-:W3:Y:S11]  /*4960*/  SYNCS.PHASECHK.TRANS64.TRYWAIT P2, [UR15+0x118], R9 ;  /* 0x00011809ff0075a7 */ /* 0x000ef6000804110f */
[----:B-1----:R-:W-:Y:S05]  /*4970*/  @!P4 IADD3 R8, P0, PT, R30, 0x580, RZ ;  /* 0x000005801e08c810 */ /* 0x002fea0007f1e0ff */
[----:B--2---:R-:W-:Y:S01]  /*4980*/  @!P4 IMAD.X R2, RZ, RZ, R31, P0 ;  /* 0x000000ffff02c224 */ /* 0x004fe200000e061f */
[----:B---3--:R-:W-:Y:S07]  /*4990*/  @!P2 BRA `(.L_x_87) ;  /* 0x0000003c00b0a947 */ /* 0x008fee0003800000 */
.L_x_182:
[----:B------:R-:W2:Y:S01]  /*49a0*/  LDC.64 R12, c[0x0][0xb18] ;  /* 0x0002c600ff0c7b82 */ /* 0x000ea20000000a00 */
[----:B------:R-:W-:Y:S01]  /*49b0*/  @!P4 R2UR UR8, R2 ;  /* 0x000000000208c2ca */ /* 0x000fe200000e0000 */
[----:B------:R-:W-:Y:S01]  /*49c0*/  VOTEU.ALL UP2, P4 ;  /* 0x0000000000ff7886 */ /* 0x000fe20002040000 */
[----:B------:R-:W-:Y:S01]  /*49d0*/  @!P4 R2UR UR9, R8 ;  /* 0x000000000809c2ca */ /* 0x000fe200000e0000 */
[----:B------:R-:W-:Y:S01]  /*49e0*/  VOTEU.ALL UP1, P4 ;  /* 0x0000000000ff7886 */ /* 0x000fe20002020000 */
[----:B-1----:R-:W-:Y:S03]  /*49f0*/  @!P4 IMAD.MOV.U32 R0, RZ, RZ, 0x2000 ;  /* 0x00002000ff00c424 */ /* 0x002fe600078e00ff */
[----:B------:R-:W1:Y:S01]  /*4a00*/  @!P1 LDC R2, c[0x0][0xb0c] ;  /* 0x0002c300ff029b82 */ /* 0x000e620000000800 */
[----:B------:R-:W-:Y:S01]  /*4a10*/  UMOV UR20, 0x0 ;  /* 0x0000000000147882 */ /* 0x000fe20000000000 */
[----:B------:R-:W-:Y:S01]  /*4a20*/  UMOV UR21, 0x10000000 ;  /* 0x1000000000157882 */ /* 0x000fe20000000000 */
[----:B------:R-:W-:Y:S01]  /*4a30*/  UMOV UR12, UR36 ;  /* 0x00000024000c7c82 */ /* 0x000fe20008000000 */
[----:B------:R-:W-:Y:S01]  /*4a40*/  UIADD3 UR14, UPT, UPT, UR13, 0x1, URZ ;  /* 0x000000010d0e7890 */ /* 0x000fe2000fffe0ff */
[----:B------:R-:W-:Y:S01]  /*4a50*/  @P3 SHF.R.U32.HI R26, RZ, 0x10, R21 ;  /* 0x00000010ff1a3819 */ /* 0x000fe20000011615 */
[----:B------:R-:W-:Y:S02]  /*4a60*/  VIADD R28, R28, 0x1 ;  /* 0x000000011c1c7836 */ /* 0x000fe40000000000 */
[----:B------:R-:W-:Y:S01]  /*4a70*/  IMAD.U32 R9, RZ, RZ, UR8 ;  /* 0x00000008ff097e24 */ /* 0x000fe2000f8e00ff */
[----:B------:R-:W-:Y:S01]  /*4a80*/  @!UP2 ULEA UR8, UR13, UR7, 0xd ;  /* 0x000000070d08a291 */ /* 0x000fe2000f8e68ff */
[----:B------:R-:W-:Y:S01]  /*4a90*/  IMAD.U32 R8, RZ, RZ, UR9 ;  /* 0x00000009ff087e24 */ /* 0x000fe2000f8e00ff */
[----:B------:R-:W-:Y:S02]  /*4aa0*/  UIADD3 UR9, UPT, UPT, UR15, 0x100, URZ ;  /* 0x000001000f097890 */ /* 0x000fe4000fffe0ff */
[----:B------:R-:W-:Y:S01]  /*4ab0*/  @!P4 R2UR UR19, R9 ;  /* 0x000000000913c2ca */ /* 0x000fe200000e0000 */
[----:B------:R-:W-:Y:S01]  /*4ac0*/  @!UP2 UIADD3 UR8, UPT, UPT, UR8, 0x200, URZ ;  /* 0x000002000808a890 */ /* 0x000fe2000fffe0ff */
[----:B------:R-:W-:Y:S01]  /*4ad0*/  @!P4 R2UR UR18, R8 ;  /* 0x000000000812c2ca */ /* 0x000fe200000e0000 */
[----:B------:R-:W-:Y:S01]  /*4ae0*/  UISETP.NE.AND UP5, UPT, UR14, 0x3, UPT ;  /* 0x000000030e00788c */ /* 0x000fe2000bfa5270 */
[----:B------:R-:W3:Y:S01]  /*4af0*/  LDC.64 R8, c[0x0][0xb10] ;  /* 0x0002c400ff087b82 */ /* 0x000ee20000000a00 */
[----:B------:R-:W-:Y:S02]  /*4b00*/  UPRMT UR16, UR37, 0x654, UR9 ;  /* 0x0000065425107896 */ /* 0x000fe40008000009 */
[----:B------:R-:W-:Y:S02]  /*4b10*/  USEL UR17, URZ, 0x1, UP5 ;  /* 0x00000001ff117887 */ /* 0x000fe4000a800000 */
[----:B------:R-:W-:Y:S04]  /*4b20*/  USEL UR14, UR14, URZ, UP5 ;  /* 0x000000ff0e0e7287 */ /* 0x000fe8000a800000 */
[----:B------:R-:W-:Y:S01]  /*4b30*/  ULEA UR13, UR14, UR7, 0x3 ;  /* 0x000000070e0d7291 */ /* 0x000fe2000f8e18ff */
[----:B------:R-:W-:Y:S01]  /*4b40*/  LOP3.LUT R29, R29, UR17, RZ, 0x3c, !PT ;  /* 0x000000111d1d7c12 */ /* 0x000fe2000f8e3cff */
[----:B------:R1:W-:Y:S01]  /*4b50*/  @!UP1 UTMALDG.3D [UR8], [UR18], desc[UR20] ;  /* 0x00001408120095b4 */ /* 0x0003e20008011000 */
[----:B------:R5:W-:Y:S02]  /*4b60*/  @!P4 SYNCS.ARRIVE.TRANS64.RED.A0TR RZ, [UR15+0x100], R0 ;  /* 0x00010000ffffc9a7 */ /* 0x000be4000830040f */
[----:B------:R-:W-:Y:S01]  /*4b70*/  SHF.L.U32 R14, R29, 0x1f, RZ ;  /* 0x0000001f1d0e7819 */ /* 0x000fe200000006ff */
[C---:B---3--:R-:W-:Y:S01]  /*4b80*/  @!P1 IMAD.HI.U32 R8, R11.reuse, R8, RZ ;  /* 0x000000080b089227 */ /* 0x048fe200078e00ff */
[----:B--2---:R-:W-:Y:S02]  /*4b90*/  @!P1 ISETP.NE.AND P0, PT, R12, 0x1, PT ;  /* 0x000000010c00980c */ /* 0x004fe40003f05270 */
[----:B-1----:R-:W-:Y:S01]  /*4ba0*/  @!P1 ISETP.NE.AND P2, PT, R2, 0x1, PT ;  /* 0x000000010200980c */ /* 0x002fe20003f45270 */
[----:B------:R-:W-:Y:S01]  /*4bb0*/  SYNCS.ARRIVE.TRANS64.RED.A1T0 RZ, [UR16], RZ ;  /* 0x000000ffffff79a7 */ /* 0x000fe20008100410 */
[C---:B------:R-:W-:Y:S01]  /*4bc0*/  @!P1 IMAD.HI.U32 R13, R10.reuse, R13, RZ ;  /* 0x0000000d0a0d9227 */ /* 0x040fe200078e00ff */
[----:B------:R-:W-:Y:S04]  /*4bd0*/  @!P1 SHF.R.U32.HI R8, RZ, R9, R8 ;  /* 0x00000009ff089219 */ /* 0x000fe80000011608 */
[----:B------:R-:W-:Y:S01]  /*4be0*/  @!P1 SEL R8, R11, R8, !P2 ;  /* 0x000000080b089207 */ /* 0x000fe20005000000 */
[----:B------:R-:W1:Y:S01]  /*4bf0*/  SYNCS.PHASECHK.TRANS64.TRYWAIT P5, [UR13+0x118], R14 ;  /* 0x0001180eff0075a7 */ /* 0x000e6200080a110d */
[----:B-----5:R-:W2:Y:S02]  /*4c00*/  @!P1 LDC R0, c[0x0][0xb20] ;  /* 0x0002c800ff009b82 */ /* 0x020ea40000000800 */
[----:B--2---:R-:W-:Y:S04]  /*4c10*/  @!P1 SHF.R.U32.HI R0, RZ, R0, R13 ;  /* 0x00000000ff009219 */ /* 0x004fe8000001160d */
[----:B------:R-:W-:Y:S05]  /*4c20*/  @!P1 SEL R9, R10, R0, !P0 ;  /* 0x000000000a099207 */ /* 0x000fea0004000000 */
[----:B------:R-:W-:Y:S02]  /*4c30*/  @!P1 IMAD.IADD R0, R9, 0x1, -R8 ;  /* 0x0000000109009824 */ /* 0x000fe400078e0a08 */
[----:B------:R-:W-:Y:S02]  /*4c40*/  @!P1 IMAD.IADD R8, R8, 0x1, -R9 ;  /* 0x0000000108089824 */ /* 0x000fe400078e0a09 */
[----:B------:R-:W-:Y:S02]  /*4c50*/  @!P1 IMAD R11, R0, R2, R11 ;  /* 0x00000002000b9224 */ /* 0x000fe400078e020b */
[----:B------:R-:W-:Y:S01]  /*4c60*/  @!P1 IMAD R10, R8, R12, R10 ;  /* 0x0000000c080a9224 */ /* 0x000fe200078e020a */
[----:B-1----:R-:W-:Y:S06]  /*4c70*/  @!P5 BRA `(.L_x_88) ;  /* 0x0000003c0010d947 */ /* 0x002fec0003800000 */
.L_x_184:
[----:B------:R-:W-:Y:S01]  /*4c80*/  @!P4 IADD3 R2, P0, PT, R30, 0x580, RZ ;  /* 0x000005801e02c810 */ /* 0x000fe20007f1e0ff */
[----:B------:R-:W-:Y:S01]  /*4c90*/  UMOV UR18, 0x0 ;  /* 0x0000000000127882 */ /* 0x000fe20000000000 */
[----:B------:R-:W-:Y:S01]  /*4ca0*/  UMOV UR19, 0x10000000 ;  /* 0x1000000000137882 */ /* 0x000fe20000000000 */
[----:B------:R-:W-:Y:S01]  /*4cb0*/  VOTEU.ALL UP1, P4 ;  /* 0x0000000000ff7886 */ /* 0x000fe20002020000 */
[----:B------:R-:W-:Y:S01]  /*4cc0*/  @!P4 R2UR UR9, R2 ;  /* 0x000000000209c2ca */ /* 0x000fe200000e0000 */
[----:B-1----:R-:W-:Y:S01]  /*4cd0*/  @!P4 IMAD.X R0, RZ, RZ, R31, P0 ;  /* 0x000000ffff00c224 */ /* 0x002fe200000e061f */
[----:B------:R-:W-:Y:S01]  /*4ce0*/  UMOV UR12, UR36 ;  /* 0x00000024000c7c82 */ /* 0x000fe20008000000 */
[----:B------:R-:W-:Y:S01]  /*4cf0*/  @P3 R2UR UR36, R26 ;  /* 0x000000001a2432ca */ /* 0x000fe200000e0000 */
[----:B------:R-:W-:Y:S01]  /*4d00*/  @!UP1 ULEA UR15, UR14, UR7, 0xd ;  /* 0x000000070e0f9291 */ /* 0x000fe2000f8e68ff */
[----:B------:R-:W-:Y:S01]  /*4d10*/  ISETP.NE.AND P0, PT, R28, 0x2, PT ;  /* 0x000000021c00780c */ /* 0x000fe20003f05270 */
[----:B------:R-:W-:Y:S01]  /*4d20*/  @!UP1 UIADD3 UR10, UPT, UPT, UR10, 0x20, URZ ;  /* 0x000000200a0a9890 */ /* 0x000fe2000fffe0ff */
[----:B------:R-:W-:Y:S01]  /*4d30*/  @!P4 R2UR UR8, R0 ;  /* 0x000000000008c2ca */ /* 0x000fe200000e0000 */
[----:B------:R-:W-:Y:S01]  /*4d40*/  IMAD.IADD R14, R10, 0x1, R86 ;  /* 0x000000010a0e7824 */ /* 0x000fe200078e0256 */
[----:B------:R-:W-:Y:S01]  /*4d50*/  SEL R0, RZ, 0x1, P0 ;  /* 0x00000001ff007807 */ /* 0x000fe20000000000 */
[----:B------:R-:W-:Y:S01]  /*4d60*/  IMAD.IADD R15, R11, 0x1, R87 ;  /* 0x000000010b0f7824 */ /* 0x000fe200078e0257 */
[----:B------:R-:W-:Y:S02]  /*4d70*/  SEL R28, R28, RZ, P0 ;  /* 0x000000ff1c1c7207 */ /* 0x000fe40000000000 */
[----:B------:R-:W-:Y:S01]  /*4d80*/  IMAD.U32 R8, RZ, RZ, UR9 ;  /* 0x00000009ff087e24 */ /* 0x000fe2000f8e00ff */
[----:B------:R-:W-:Y:S01]  /*4d90*/  UIADD3 UR9, UPT, UPT, UR13, 0x100, URZ ;  /* 0x000001000d097890 */ /* 0x000fe2000fffe0ff */
[----:B------:R-:W-:Y:S03]  /*4da0*/  LOP3.LUT R27, R27, R0, RZ, 0x3c, !PT ;  /* 0x000000001b1b7212 */ /* 0x000fe600078e3cff */
[----:B------:R-:W-:Y:S02]  /*4db0*/  @!P4 R2UR UR16, R8 ;  /* 0x000000000810c2ca */ /* 0x000fe400000e0000 */
[----:B------:R-:W-:Y:S01]  /*4dc0*/  IMAD.U32 R9, RZ, RZ, UR8 ;  /* 0x00000008ff097e24 */ /* 0x000fe2000f8e00ff */
[----:B------:R-:W-:Y:S01]  /*4dd0*/  @!UP1 UIADD3 UR8, UPT, UPT, UR15, 0x200, URZ ;  /* 0x000002000f089890 */ /* 0x000fe2000fffe0ff */
[----:B------:R-:W-:Y:S01]  /*4de0*/  VOTEU.ALL UP1, P4 ;  /* 0x0000000000ff7886 */ /* 0x000fe20002020000 */
[----:B------:R-:W-:Y:S02]  /*4df0*/  UPRMT UR15, UR37, 0x654, UR9 ;  /* 0x00000654250f7896 */ /* 0x000fe40008000009 */
[----:B------:R-:W-:Y:S11]  /*4e00*/  @!P4 R2UR UR17, R9 ;  /* 0x000000000911c2ca */ /* 0x000ff600000e0000 */
[----:B------:R-:W-:Y:S02]  /*4e10*/  @!UPT UIADD3 URZ, UPT, UPT, URZ, URZ, URZ ;  /* 0x000000fffffff290 */ /* 0x000fe4000fffe0ff */
[----:B------:R2:W-:Y:S01]  /*4e20*/  @!UP1 UTMALDG.3D [UR8], [UR16], desc[UR18] ;  /* 0x00001208100095b4 */ /* 0x0005e20008011000 */
[----:B------:R2:W-:Y:S01]  /*4e30*/  @!P4 SYNCS.ARRIVE.TRANS64.RED.A0TR RZ, [UR13+0x100], R25 ;  /* 0x00010019ffffc9a7 */ /* 0x0005e2000830040d */
[----:B------:R-:W-:Y:S04]  /*4e40*/  UIADD3 UR13, UPT, UPT, UR14, 0x1, URZ ;  /* 0x000000010e0d7890 */ /* 0x000fe8000fffe0ff */
[----:B------:R-:W-:Y:S04]  /*4e50*/  UISETP.NE.AND UP1, UPT, UR13, 0x3, UPT ;  /* 0x000000030d00788c */ /* 0x000fe8000bf25270 */
[----:B------:R-:W-:Y:S02]  /*4e60*/  USEL UR14, URZ, 0x1, UP1 ;  /* 0x00000001ff0e7887 */ /* 0x000fe40008800000 */
[----:B------:R-:W-:Y:S02]  /*4e70*/  USEL UR13, UR13, URZ, UP1 ;  /* 0x000000ff0d0d7287 */ /* 0x000fe40008800000 */
[----:B------:R-:W-:Y:S02]  /*4e80*/  UPLOP3.LUT UP1, UPT, UPT, UPT, UPT, 0x80, 0x8 ;  /* 0x000000000008789c */ /* 0x000fe40003f2f070 */
[----:B------:R-:W-:Y:S01]  /*4e90*/  LOP3.LUT R29, R29, UR14, RZ, 0x3c, !PT ;  /* 0x0000000e1d1d7c12 */ /* 0x000fe2000f8e3cff */
[----:B------:R-:W-:Y:S01]  /*4ea0*/  SYNCS.ARRIVE.TRANS64.RED.A1T0 RZ, [UR15], RZ ;  /* 0x000000ffffff79a7 */ /* 0x000fe2000810040f */
[----:B------:R-:W-:Y:S07]  /*4eb0*/  @P3 BRA `(.L_x_89) ;  /* 0xfffffff4001c3947 */ /* 0x000fee000383ffff */
[----:B------:R-:W-:Y:S01]  /*4ec0*/  UIADD3 UR7, UPT, UPT, UR7, 0x118, URZ ;  /* 0x0000011807077890 */ /* 0x000fe2000fffe0ff */
[----:B------:R-:W-:-:S03]  /*4ed0*/  SHF.L.U32 R2, R29, 0x1f, RZ ;  /* 0x0000001f1d027819 */ /* 0x000fc600000006ff */
[----:B------:R-:W-:-:S09]  /*4ee0*/  ULEA UR4, UR13, UR7, 0x3 ;  /* 0x000000070d047291 */ /* 0x000fd2000f8e18ff */
[----:B------:R-:W1:Y:S02]  /*4ef0*/  SYNCS.PHASECHK.TRANS64.TRYWAIT P0, [UR4], R2 ;  /* 0x00000002ff0075a7 */ /* 0x000e640008001104 */
[----:B-1----:R-:W-:Y:S05]  /*4f00*/  @!P0 BRA `(.L_x_90) ;  /* 0x0000003800848947 */ /* 0x002fea0003800000 */
.L_x_186:
        /* <DEDUP_REMOVED lines=9> */
.L_x_188:
[----:B------:R-:W-:-:S04]  /*4fa0*/  UIADD3 UR5, UPT, UPT, UR5, 0x1, URZ ;  /* 0x0000000105057890 */ /* 0x000fc8000fffe0ff */
[----:B------:R-:W-:-:S04]  /*4fb0*/  UISETP.NE.AND UP0, UPT, UR5, 0x3, UPT ;  /* 0x000000030500788c */ /* 0x000fc8000bf05270 */
[----:B------:R-:W-:Y:S02]  /*4fc0*/  USEL UR4, URZ, 0x1, UP0 ;  /* 0x00000001ff047887 */ /* 0x000fe40008000000 */
[----:B------:R-:W-:-:S04]  /*4fd0*/  USEL UR5, UR5, URZ, UP0 ;  /* 0x000000ff05057287 */ /* 0x000fc80008000000 */
[----:B------:R-:W-:Y:S01]  /*4fe0*/  ULEA UR5, UR5, UR7, 0x3 ;  /* 0x0000000705057291 */ /* 0x000fe2000f8e18ff */
[----:B-1----:R-:W-:-:S04]  /*4ff0*/  LOP3.LUT R2, R29, UR4, RZ, 0x3c, !PT ;  /* 0x000000041d027c12 */ /* 0x002fc8000f8e3cff */
[----:B------:R-:W-:Y:S01]  /*5000*/  SHF.L.U32 R2, R2, 0x1f, RZ ;  /* 0x0000001f02027819 */ /* 0x000fe200000006ff */
[----:B------:R-:W-:-:S07]  /*5010*/  IMAD.U32 R0, RZ, RZ, UR5 ;  /* 0x00000005ff007e24 */ /* 0x000fce000f8e00ff */
.L_x_92:
[----:B-1----:R1:W3:Y:S02]  /*5020*/  SYNCS.PHASECHK.TRANS64.TRYWAIT P0, [R0+URZ], R2 ;  /* 0x00000002000075a7 */ /* 0x0022e400080011ff */
[----:B---3--:R-:W-:Y:S05]  /*5030*/  @!P0 NANOSLEEP.SYNCS 0x989680 ;  /* 0x009896800000895d */ /* 0x008fea0003900000 */
[----:B------:R-:W3:Y:S02]  /*5040*/  @!P0 SYNCS.PHASECHK.TRANS64 P0, [R0+URZ], R2 ;  /* 0x00000002000085a7 */ /* 0x000ee400080010ff */
[----:B--23--:R-:W-:Y:S05]  /*5050*/  @P0 EXIT ;  /* 0x000000000000094d */ /* 0x00cfea0003800000 */
[----:B------:R-:W-:Y:S05]  /*5060*/  BRA `(.L_x_92) ;  /* 0xfffffffc00ec7947 */ /* 0x000fea000383ffff */
.L_x_80:
[----:B------:R-:W-:-:S06]  /*5070*/  UISETP.GE.AND UP1, UPT, UR8, 0x4, UPT ;  /* 0x000000040800788c */ /* 0x000fcc000bf26270 */
[----:B------:R-:W-:-:S13]  /*5080*/  PLOP3.LUT P0, PT, PT, PT, UP1, 0x80, 0x8 ;  /* 0x000000000008781c */ /* 0x000fda0003f0f018 */
[----:B------:R-:W-:Y:S05]  /*5090*/  @!P0 EXIT ;  /* 0x000000000000894d */ /* 0x000fea0003800000 */
[----:B------:R-:W-:Y:S01]  /*50a0*/  BAR.SYNC.DEFER_BLOCKING 0x6, 0xa0 ;  /* 0x0182800000007b1d */ /* 0x000fe20000010000 */
[C---:B------:R-:W-:Y:S01]  /*50b0*/  IMAD.SHL.U32 R2, R93.reuse, 0x20, RZ ;  /* 0x000000205d027824 */ /* 0x040fe200078e00ff */
[C---:B------:R-:W-:Y:S01]  /*50c0*/  LOP3.LUT R94, R93.reuse, 0x2, RZ, 0xc0, !PT ;  /* 0x000000025d5e7812 */ /* 0x040fe200078ec0ff */
[C---:B------:R-:W-:Y:S01]  /*50d0*/  IMAD.SHL.U32 R99, R93.reuse, 0x4, RZ ;  /* 0x000000045d637824 */ /* 0x040fe200078e00ff */
[C---:B------:R-:W-:Y:S01]  /*50e0*/  LOP3.LUT R100, R93.reuse, 0x60, RZ, 0xc0, !PT ;  /* 0x000000605d647812 */ /* 0x040fe200078ec0ff */
[C---:B------:R-:W-:Y:S01]  /*50f0*/  IMAD.U32 R46, R93.reuse, 0x10000, RZ ;  /* 0x000100005d2e7824 */ /* 0x040fe200078e00ff */
[----:B------:R-:W-:Y:S02]  /*5100*/  UMOV UR48, 0x400 ;  /* 0x0000040000307882 */ /* 0x000fe40000000000 */
[----:B------:R-:W1:Y:S01]  /*5110*/  LDC R91, c[0x0][0x370] ;  /* 0x0000dc00ff5b7b82 */ /* 0x000e620000000800 */
[----:B------:R-:W-:Y:S01]  /*5120*/  ULEA UR48, UR37, UR48, 0x18 ;  /* 0x0000003025307291 */ /* 0x000fe2000f8ec0ff */
[----:B------:R-:W-:Y:S01]  /*5130*/  LOP3.LUT R3, R2, 0xc0, RZ, 0xc0, !PT ;  /* 0x000000c002037812 */ /* 0x000fe200078ec0ff */
[----:B------:R-:W-:Y:S01]  /*5140*/  IMAD.MOV.U32 R45, RZ, RZ, RZ ;  /* 0x000000ffff2d7224 */ /* 0x000fe200078e00ff */
[----:B------:R-:W-:Y:S01]  /*5150*/  LOP3.LUT R93, R93, 0x4, RZ, 0xc0, !PT ;  /* 0x000000045d5d7812 */ /* 0x000fe200078ec0ff */
[----:B------:R-:W-:Y:S01]  /*5160*/  UIADD3 UR52, UPT, UPT, UR48, 0x200, URZ ;  /* 0x0000020030347890 */ /* 0x000fe2000fffe0ff */
[----:B------:R-:W-:-:S02]  /*5170*/  LOP3.LUT R99, R3, 0x18, R99, 0xf8, !PT ;  /* 0x0000001803637812 */ /* 0x000fc400078ef863 */
[----:B------:R-:W-:Y:S01]  /*5180*/  CS2R R96, SRZ ;  /* 0x0000000000607805 */ /* 0x000fe2000001ff00 */
[----:B------:R-:W2:Y:S01]  /*5190*/  LDC R42, c[0x0][0xb0c] ;  /* 0x0002c300ff2a7b82 */ /* 0x000ea20000000800 */
[----:B------:R-:W-:Y:S01]  /*51a0*/  LOP3.LUT R46, R46, 0x600000, RZ, 0xc0, !PT ;  /* 0x006000002e2e7812 */ /* 0x000fe200078ec0ff */
[----:B------:R-:W-:Y:S01]  /*51b0*/  IMAD.MOV.U32 R103, RZ, RZ, RZ ;  /* 0x000000ffff677224 */ /* 0x000fe200078e00ff */
[----:B------:R-:W-:Y:S01]  /*51c0*/  IADD3 R98, PT, PT, -R93, 0x2, RZ ;  /* 0x000000025d627810 */ /* 0x000fe20007ffe1ff */
[----:B------:R-:W-:Y:S01]  /*51d0*/  IMAD.MOV R94, RZ, RZ, -R94 ;  /* 0x000000ffff5e7224 */ /* 0x000fe200078e0a5e */
[----:B------:R-:W-:Y:S01]  /*51e0*/  LOP3.LUT R99, R99, 0xf20, R2, 0xf8, !PT ;  /* 0x00000f2063637812 */ /* 0x000fe200078ef802 */
[----:B------:R-:W-:Y:S01]  /*51f0*/  IMAD.MOV R93, RZ, RZ, -R93 ;  /* 0x000000ffff5d7224 */ /* 0x000fe200078e0a5d */
[----:B------:R-:W4:Y:S01]  /*5200*/  LDCU.64 UR54, c[0x0][0x348] ;  /* 0x00006900ff3677ac */ /* 0x000f220008000a00 */
[----:B------:R-:W1:Y:S01]  /*5210*/  LDC R89, c[0x0][0xb20] ;  /* 0x0002c800ff597b82 */ /* 0x000e620000000800 */
[----:B------:R-:W3:Y:S01]  /*5220*/  LDS R0, [UR48+0x1f0] ;  /* 0x0001f030ff007984 */ /* 0x000ee20008000800 */
[----:B------:R-:W-:Y:S01]  /*5230*/  IMAD.SHL.U32 R98, R98, 0x10, RZ ;  /* 0x0000001062627824 */ /* 0x000fe200078e00ff */
[----:B------:R-:W-:Y:S01]  /*5240*/  LEA R99, R99, UR52, 0x1 ;  /* 0x0000003463637c11 */ /* 0x000fe2000f8e08ff */
[----:B------:R-:W-:Y:S01]  /*5250*/  UMOV UR51, 0x1 ;  /* 0x0000000100337882 */ /* 0x000fe20000000000 */
[----:B------:R-:W-:Y:S01]  /*5260*/  UMOV UR56, URZ ;  /* 0x000000ff00387c82 */ /* 0x000fe20008000000 */
[----:B------:R-:W1:Y:S02]  /*5270*/  LDCU.64 UR38, c[0x0][0x888] ;  /* 0x00011100ff2677ac */ /* 0x000e640008000a00 */
[----:B------:R-:W1:Y:S01]  /*5280*/  LDC R41, c[0x0][0xb30] ;  /* 0x0002cc00ff297b82 */ /* 0x000e620000000800 */
[----:B------:R-:W1:Y:S01]  /*5290*/  LDCU.64 UR44, c[0x0][0x890] ;  /* 0x00011200ff2c77ac */ /* 0x000e620008000a00 */
[----:B------:R-:W-:Y:S01]  /*52a0*/  UMOV UR50, URZ ;  /* 0x000000ff00327c82 */ /* 0x000fe20008000000 */
[----:B------:R-:W-:-:S05]  /*52b0*/  UMOV UR49, URZ ;  /* 0x000000ff00317c82 */ /* 0x000fca0008000000 */
[----:B------:R-:W1:Y:S08]  /*52c0*/  LDC.64 R84, c[0x0][0xb10] ;  /* 0x0002c400ff547b82 */ /* 0x000e700000000a00 */
[----:B------:R-:W1:Y:S08]  /*52d0*/  LDC.64 R38, c[0x0][0xb18] ;  /* 0x0002c600ff267b82 */ /* 0x000e700000000a00 */
[----:B------:R-:W1:Y:S08]  /*52e0*/  LDC.64 R36, c[0x0][0xb28] ;  /* 0x0002ca00ff247b82 */ /* 0x000e700000000a00 */
[----:B------:R-:W1:Y:S01]  /*52f0*/  LDC.64 R82, c[0x0][0x8b0] ;  /* 0x00022c00ff527b82 */ /* 0x000e620000000a00 */
[----:B---3--:R-:W-:-:S07]  /*5300*/  IMAD.IADD R46, R0, 0x1, R46 ;  /* 0x00000001002e7824 */ /* 0x008fce00078e022e */
[----:B------:R-:W3:Y:S08]  /*5310*/  LDC.64 R80, c[0x0][0x8a8] ;  /* 0x00022a00ff507b82 */ /* 0x000ef00000000a00 */
[----:B--2-4-:R-:W1:Y:S02]  /*5320*/  LDC R90, c[0x0][0x374] ;  /* 0x0000dd00ff5a7b82 */ /* 0x014e640000000800 */
.L_x_123:
[C---:B------:R-:W-:Y:S02]  /*5330*/  LEA R0, R103.reuse, UR48, 0x3 ;  /* 0x0000003067007c11 */ /* 0x040fe4000f8e18ff */
[----:B------:R-:W-:Y:S02]  /*5340*/  SHF.L.U32 R2, R96, 0x1f, RZ ;  /* 0x0000001f60027819 */ /* 0x000fe400000006ff */
[----:B------:R-:W-:Y:S02]  /*5350*/  LEA R16, R103, UR48, 0x4 ;  /* 0x0000003067107c11 */ /* 0x000fe4000f8e20ff */
[----:B------:R-:W2:Y:S02]  /*5360*/  SYNCS.PHASECHK.TRANS64.TRYWAIT P0, [R0+URZ+0x140], R2 ;  /* 0x00014002000075a7 */ /* 0x000ea400080011ff */
[----:B--2---:R-:W-:Y:S05]  /*5370*/  @!P0 BRA `(.L_x_93) ;  /* 0x0000003400988947 */ /* 0x004fea0003800000 */
.L_x_189:
[----:B------:R-:W4:Y:S01]  /*5380*/  LDC.64 R10, c[0x0][0xb10] ;  /* 0x0002c400ff0a7b82 */ /* 0x000f220000000a00 */
[----:B------:R-:W3:Y:S01]  /*5390*/  LDS.128 R16, [R16+0x1d0] ;  /* 0x0001d00010107984 */ /* 0x000ee20000000c00 */
[----:B-1----:R-:W-:Y:S01]  /*53a0*/  ISETP.NE.AND P1, PT, R41, 0x1, PT ;  /* 0x000000012900780c */ /* 0x002fe20003f25270 */
[----:B--2---:R-:W-:Y:S01]  /*53b0*/  VIADD R0, R0, 0x150 ;  /* 0x0000015000007836 */ /* 0x004fe20000000000 */
[----:B------:R-:W-:Y:S04]  /*53c0*/  ISETP.GE.AND P0, PT, R40, 0x1, PT ;  /* 0x000000012800780c */ /* 0x000fe80003f06270 */
[----:B------:R-:W1:Y:S01]  /*53d0*/  LDC.64 R8, c[0x0][0xb18] ;  /* 0x0002c600ff087b82 */ /* 0x000e620000000a00 */
[----:B------:R-:W-:Y:S01]  /*53e0*/  PRMT R0, RZ, 0x654, R0 ;  /* 0x00000654ff007816 */ /* 0x000fe20000000000 */
[----:B------:R-:W-:Y:S01]  /*53f0*/  @!PT LDS RZ, [RZ] ;  /* 0x00000000fffff984 */ /* 0x000fe20000000800 */
[----:B------:R-:W-:Y:S01]  /*5400*/  @!PT LDS RZ, [RZ] ;  /* 0x00000000fffff984 */ /* 0x000fe20000000800 */
[----:B------:R-:W-:Y:S01]  /*5410*/  @!PT LDS RZ, [RZ] ;  /* 0x00000000fffff984 */ /* 0x000fe20000000800 */
[----:B------:R-:W-:Y:S01]  /*5420*/  @!PT LDS RZ, [RZ] ;  /* 0x00000000fffff984 */ /* 0x000fe20000000800 */
[----:B------:R2:W-:Y:S06]  /*5430*/  MEMBAR.ALL.CTA ;  /* 0x0000000000007992 */ /* 0x0005ec0000008000 */
[----:B--2---:R-:W2:Y:S01]  /*5440*/  FENCE.VIEW.ASYNC.S ;  /* 0x00000000000073c6 */ /* 0x004ea20000000000 */
[----:B------:R-:W1:Y:S08]  /*5450*/  @!P1 LDC R12, c[0x0][0xb20] ;  /* 0x0002c800ff0c9b82 */ /* 0x000e700000000800 */
[----:B------:R-:W1:Y:S01]  /*5460*/  @!P1 LDC R7, c[0x0][0xb0c] ;  /* 0x0002c300ff079b82 */ /* 0x000e620000000800 */
[----:B--2---:R2:W-:Y:S01]  /*5470*/  SYNCS.ARRIVE.TRANS64.RED.A1T0 RZ, [R0+URZ], RZ ;  /* 0x000000ff00ff79a7 */ /* 0x0045e200081004ff */
[----:B---3--:R-:W-:Y:S04]  /*5480*/  LOP3.LUT P4, RZ, R18, 0x1, RZ, 0xc0, !PT ;  /* 0x0000000112ff7812 */ /* 0x008fe8000788c0ff */
[----:B------:R-:W-:Y:S09]  /*5490*/  P2R R101, PR, RZ, 0x10 ;  /* 0x00000010ff657803 */ /* 0x000ff20000000000 */
[----:B------:R-:W-:Y:S02]  /*54a0*/  @P4 MOV R44, R16 ;  /* 0x00000010002c4202 */ /* 0x000fe40000000f00 */
[----:B------:R-:W-:Y:S01]  /*54b0*/  @P4 LOP3.LUT R43, R17, 0xffff, RZ, 0xc0, !PT ;  /* 0x0000ffff112b4812 */ /* 0x000fe200078ec0ff */
[----:B--2-4-:R-:W-:Y:S06]  /*54c0*/  @!P0 BRA `(.L_x_94) ;  /* 0x0000000000a48947 */ /* 0x014fec0003800000 */
[----:B------:R-:W-:Y:S01]  /*54d0*/  IMAD.HI.U32 R0, R90, R39, RZ ;  /* 0x000000275a007227 */ /* 0x000fe200078e00ff */
[----:B------:R-:W-:Y:S02]  /*54e0*/  ISETP.NE.AND P0, PT, R38, 0x1, PT ;  /* 0x000000012600780c */ /* 0x000fe40003f05270 */
[----:B------:R-:W-:Y:S01]  /*54f0*/  ISETP.NE.AND P2, PT, R40, 0x1, PT ;  /* 0x000000012800780c */ /* 0x000fe20003f45270 */
[----:B------:R-:W-:Y:S01]  /*5500*/  IMAD.HI.U32 R4, R91, R84, RZ ;  /* 0x000000545b047227 */ /* 0x000fe200078e00ff */
[----:B------:R-:W-:Y:S02]  /*5510*/  SHF.R.U32.HI R0, RZ, R89, R0 ;  /* 0x00000059ff007219 */ /* 0x000fe40000011600 */
[----:B------:R-:W-:Y:S01]  /*5520*/  ISETP.NE.AND P3, PT, R42, 0x1, PT ;  /* 0x000000012a00780c */ /* 0x000fe20003f65270 */
[----:B------:R-:W-:Y:S01]  /*5530*/  IMAD.HI.U32 R6, R43, R39, RZ ;  /* 0x000000272b067227 */ /* 0x000fe200078e00ff */
[-C--:B------:R-:W-:Y:S02]  /*5540*/  SHF.R.U32.HI R4, RZ, R85.reuse, R4 ;  /* 0x00000055ff047219 */ /* 0x080fe40000011604 */
[----:B------:R-:W-:Y:S01]  /*5550*/  SEL R0, R90, R0, !P0 ;  /* 0x000000005a007207 */ /* 0x000fe20004000000 */
[----:B------:R-:W-:Y:S01]  /*5560*/  IMAD.HI.U32 R5, R44, R84, RZ ;  /* 0x000000542c057227 */ /* 0x000fe200078e00ff */
[----:B------:R-:W-:Y:S03]  /*5570*/  SEL R4, R91, R4, !P3 ;  /* 0x000000045b047207 */ /* 0x000fe60005800000 */
[-C--:B------:R-:W-:Y:S01]  /*5580*/  IMAD.HI.U32 R3, R0, R36.reuse, RZ ;  /* 0x0000002400037227 */ /* 0x080fe200078e00ff */
[----:B------:R-:W-:Y:S03]  /*5590*/  SHF.R.U32.HI R5, RZ, R85, R5 ;  /* 0x00000055ff057219 */ /* 0x000fe60000011605 */
[----:B------:R-:W-:Y:S01]  /*55a0*/  IMAD.HI.U32 R2, R4, R36, RZ ;  /* 0x0000002404027227 */ /* 0x000fe200078e00ff */
[----:B------:R-:W-:Y:S02]  /*55b0*/  @P2 SHF.R.U32.HI R0, RZ, R37, R3 ;  /* 0x00000025ff002219 */ /* 0x000fe40000011603 */
[----:B------:R-:W-:Y:S02]  /*55c0*/  SHF.R.U32.HI R3, RZ, R89, R6 ;  /* 0x00000059ff037219 */ /* 0x000fe40000011606 */
[----:B------:R-:W-:Y:S01]  /*55d0*/  @P2 SHF.R.U32.HI R4, RZ, R37, R2 ;  /* 0x00000025ff042219 */ /* 0x000fe20000011602 */
[----:B------:R-:W-:Y:S01]  /*55e0*/  IMAD R0, R40, R0, RZ ;  /* 0x0000000028007224 */ /* 0x000fe200078e02ff */
[----:B------:R-:W-:Y:S02]  /*55f0*/  SEL R3, R43, R3, !P0 ;  /* 0x000000032b037207 */ /* 0x000fe40004000000 */
[----:B------:R-:W-:Y:S01]  /*5600*/  SEL R2, R44, R5, !P3 ;  /* 0x000000052c027207 */ /* 0x000fe20005800000 */
[----:B------:R-:W-:Y:S01]  /*5610*/  IMAD R5, R40, R4, RZ ;  /* 0x0000000428057224 */ /* 0x000fe200078e02ff */
[C---:B------:R-:W-:Y:S01]  /*5620*/  ISETP.GE.AND P0, PT, R3.reuse, R0, PT ;  /* 0x000000000300720c */ /* 0x040fe20003f06270 */
[C---:B------:R-:W-:Y:S03]  /*5630*/  IMAD.HI.U32 R0, R3.reuse, R36, RZ ;  /* 0x0000002403007227 */ /* 0x040fe600078e00ff */
[C---:B------:R-:W-:Y:S02]  /*5640*/  ISETP.GE.OR P0, PT, R2.reuse, R5, P0 ;  /* 0x000000050200720c */ /* 0x040fe40000706670 */
[----:B------:R-:W-:Y:S04]  /*5650*/  SHF.R.U32.HI R0, RZ, R37, R0 ;  /* 0x00000025ff007219 */ /* 0x000fe80000011600 */
[C---:B------:R-:W-:Y:S05]  /*5660*/  SEL R6, R3.reuse, R0, !P2 ;  /* 0x0000000003067207 */ /* 0x040fea0005000000 */
        /* <DEDUP_REMOVED lines=14> */
[----:B------:R-:W-:Y:S07]  /*5750*/  IMAD R43, R3, R38, R43 ;  /* 0x00000026032b7224 */ /* 0x000fee00078e022b */
.L_x_94:
[----:B-1----:R-:W-:Y:S01]  /*5760*/  @!P1 ISETP.NE.AND P0, PT, R8, 0x1, PT ;  /* 0x000000010800980c */ /* 0x002fe20003f05270 */
[----:B------:R-:W-:Y:S01]  /*5770*/  @!P1 IMAD.HI.U32 R0, R44, R10, RZ ;  /* 0x0000000a2c009227 */ /* 0x000fe200078e00ff */
[----:B------:R-:W-:Y:S01]  /*5780*/  @!P1 ISETP.NE.AND P2, PT, R7, 0x1, PT ;  /* 0x000000010700980c */ /* 0x000fe20003f45270 */
[----:B------:R-:W-:Y:S01]  /*5790*/  ULOP3.LUT UP0, URZ, UR52, 0x1b0, URZ, 0xc0, !UPT ;  /* 0x000001b034ff7892 */ /* 0x000fe2000f80c0ff */
[----:B------:R-:W-:Y:S01]  /*57a0*/  R2UR UR42, R15 ;  /* 0x000000000f2a72ca */ /* 0x000fe200000e0000 */
[----:B------:R-:W-:Y:S01]  /*57b0*/  @!P1 IMAD.HI.U32 R2, R43, R9, RZ ;  /* 0x000000092b029227 */ /* 0x000fe200078e00ff */
[----:B------:R-:W-:Y:S02]  /*57c0*/  @!P1 SHF.R.U32.HI R0, RZ, R11, R0 ;  /* 0x0000000bff009219 */ /* 0x000fe40000011600 */
[----:B------:R-:W-:Y:S01]  /*57d0*/  R2UR UR41, R14 ;  /* 0x000000000e2972ca */ /* 0x000fe200000e0000 */
[----:B------:R-:W-:Y:S01]  /*57e0*/  VIADD R103, R103, 0x1 ;  /* 0x0000000167677836 */ /* 0x000fe20000000000 */
[----:B------:R-:W-:Y:S02]  /*57f0*/  @!P1 SHF.R.U32.HI R2, RZ, R12, R2 ;  /* 0x0000000cff029219 */ /* 0x000fe40000011602 */
[----:B------:R-:W-:Y:S02]  /*5800*/  @!P1 SEL R3, R44, R0, !P2 ;  /* 0x000000002c039207 */ /* 0x000fe40005000000 */
[----:B------:R-:W-:Y:S02]  /*5810*/  @!P1 SEL R2, R43, R2, !P0 ;  /* 0x000000022b029207 */ /* 0x000fe40004000000 */
[----:B------:R-:W-:Y:S01]  /*5820*/  @P4 SHF.R.U32.HI R95, RZ, 0x10, R17 ;  /* 0x00000010ff5f4819 */ /* 0x000fe20000011611 */
[----:B------:R-:W-:Y:S02]  /*5830*/  USHF.L.U32 UR42, UR42, 0x7, URZ ;  /* 0x000000072a2a7899 */ /* 0x000fe400080006ff */
[----:B------:R-:W-:Y:S02]  /*5840*/  @!P1 IMAD.IADD R0, R2, 0x1, -R3 ;  /* 0x0000000102009824 */ /* 0x000fe400078e0a03 */
[----:B------:R-:W-:Y:S01]  /*5850*/  @!P1 IMAD.IADD R2, R3, 0x1, -R2 ;  /* 0x0000000103029824 */ /* 0x000fe200078e0a02 */
[----:B------:R-:W-:Y:S01]  /*5860*/  USHF.L.U32 UR41, UR41, 0x6, URZ ;  /* 0x0000000629297899 */ /* 0x000fe200080006ff */
[----:B------:R-:W-:Y:S02]  /*5870*/  @!P1 IMAD R44, R0, R7, R44 ;  /* 0x00000007002c9224 */ /* 0x000fe400078e022c */
[----:B------:R-:W-:Y:S01]  /*5880*/  @!P1 IMAD R43, R2, R8, R43 ;  /* 0x00000008022b9224 */ /* 0x000fe200078e022b */
[----:B------:R-:W-:Y:S08]  /*5890*/  BRA.U !UP0, `(.L_x_95) ;  /* 0x00000001087c7547 */ /* 0x000ff0000b800000 */
[----:B------:R-:W1:Y:S01]  /*58a0*/  LDCU.64 UR8, c[0x4][0x80] ;  /* 0x01001000ff0877ac */ /* 0x000e620008000a00 */
[----:B------:R-:W-:Y:S01]  /*58b0*/  MOV R2, 0x0 ;  /* 0x0000000000027802 */ /* 0x000fe20000000f00 */
[----:B------:R-:W-:Y:S02]  /*58c0*/  HFMA2 R12, -RZ, RZ, 0, 5.9604644775390625e-08 ;  /* 0x00000001ff0c7431 */ /* 0x000fe400000001ff */
[----:B------:R-:W-:Y:S01]  /*58d0*/  IMAD.MOV.U32 R8, RZ, RZ, 0x70 ;  /* 0x00000070ff087424 */ /* 0x000fe200078e00ff */
[----:B------:R2:W3:Y:S01]  /*58e0*/  LDC.64 R14, c[0x4][R2] ;  /* 0x01000000020e7b82 */ /* 0x0004e20000000a00 */
[----:B------:R-:W4:Y:S01]  /*58f0*/  LDCU.64 UR6, c[0x4][0x88] ;  /* 0x01001100ff0677ac */ /* 0x000f220008000a00 */
[----:B------:R-:W-:Y:S01]  /*5900*/  IMAD.MOV.U32 R13, RZ, RZ, RZ ;  /* 0x000000ffff0d7224 */ /* 0x000fe200078e00ff */
[----:B------:R-:W2:Y:S01]  /*5910*/  LDCU.64 UR4, c[0x4][0x8] ;  /* 0x01000100ff0477ac */ /* 0x000ea20008000a00 */
[----:B-1----:R-:W-:Y:S01]  /*5920*/  MOV R5, UR9 ;  /* 0x0000000900057c02 */ /* 0x002fe20008000f00 */
[----:B------:R-:W-:Y:S01]  /*5930*/  IMAD.U32 R4, RZ, RZ, UR8 ;  /* 0x00000008ff047e24 */ /* 0x000fe2000f8e00ff */
[----:B----4-:R-:W-:Y:S01]  /*5940*/  MOV R7, UR7 ;  /* 0x0000000700077c02 */ /* 0x010fe20008000f00 */
[----:B------:R-:W-:Y:S01]  /*5950*/  IMAD.U32 R6, RZ, RZ, UR6 ;  /* 0x00000006ff067e24 */ /* 0x000fe2000f8e00ff */
[----:B--2---:R-:W-:Y:S01]  /*5960*/  MOV R11, UR5 ;  /* 0x00000005000b7c02 */ /* 0x004fe20008000f00 */
[----:B------:R-:W-:Y:S02]  /*5970*/  IMAD.U32 R10, RZ, RZ, UR4 ;  /* 0x00000004ff0a7e24 */ /* 0x000fe4000f8e00ff */
[----:B------:R-:W-:Y:S07]  /*5980*/  LEPC R20, `(.L_x_96) ;  /* 0x000000001014794e */ /* 0x000fee0000000000 */
[----:B---3-5:R-:W-:Y:S05]  /*5990*/  CALL.ABS.NOINC R14 ;  /* 0x000000000e007343 */ /* 0x028fea0003c00000 */
.L_x_96:
[----:B------:R-:W1:Y:S01]  /*59a0*/  LDCU.64 UR8, c[0x4][0x80] ;  /* 0x01001000ff0877ac */ /* 0x000e620008000a00 */
[----:B------:R-:W2:Y:S01]  /*59b0*/  LDC.64 R2, c[0x4][R2] ;  /* 0x0100000002027b82 */ /* 0x000ea20000000a00 */
[----:B------:R-:W-:Y:S02]  /*59c0*/  HFMA2 R12, -RZ, RZ, 0, 5.9604644775390625e-08 ;  /* 0x00000001ff0c7431 */ /* 0x000fe400000001ff */
[----:B------:R-:W-:Y:S02]  /*59d0*/  IMAD.MOV.U32 R8, RZ, RZ, 0x70 ;  /* 0x00000070ff087424 */ /* 0x000fe400078e00ff */
[----:B------:R-:W-:Y:S01]  /*59e0*/  IMAD.MOV.U32 R13, RZ, RZ, RZ ;  /* 0x000000ffff0d7224 */ /* 0x000fe200078e00ff */
[----:B------:R-:W3:Y:S01]  /*59f0*/  LDCU.64 UR6, c[0x4][0x88] ;  /* 0x01001100ff0677ac */ /* 0x000ee20008000a00 */
[----:B------:R-:W4:Y:S01]  /*5a00*/  LDCU.64 UR4, c[0x4][0x8] ;  /* 0x01000100ff0477ac */ /* 0x000f220008000a00 */
[----:B-1----:R-:W-:Y:S02]  /*5a10*/  MOV R4, UR8 ;  /* 0x0000000800047c02 */ /* 0x002fe40008000f00 */
[----:B------:R-:W-:Y:S02]  /*5a20*/  MOV R5, UR9 ;  /* 0x0000000900057c02 */ /* 0x000fe40008000f00 */
[----:B---3--:R-:W-:Y:S01]  /*5a30*/  MOV R7, UR7 ;  /* 0x0000000700077c02 */ /* 0x008fe20008000f00 */
[----:B------:R-:W-:Y:S01]  /*5a40*/  IMAD.U32 R6, RZ, RZ, UR6 ;  /* 0x00000006ff067e24 */ /* 0x000fe2000f8e00ff */
[----:B----4-:R-:W-:Y:S01]  /*5a50*/  MOV R11, UR5 ;  /* 0x00000005000b7c02 */ /* 0x010fe20008000f00 */
[----:B------:R-:W-:Y:S02]  /*5a60*/  IMAD.U32 R10, RZ, RZ, UR4 ;  /* 0x00000004ff0a7e24 */ /* 0x000fe4000f8e00ff */
[----:B------:R-:W-:Y:S07]  /*5a70*/  LEPC R20, `(.L_x_95) ;  /* 0x000000001014794e */ /* 0x000fee0000000000 */
[----:B--2---:R-:W-:Y:S05]  /*5a80*/  CALL.ABS.NOINC R2 ;  /* 0x0000000002007343 */ /* 0x004fea0003c00000 */
.L_x_95:
[----:B------:R-:W-:Y:S01]  /*5a90*/  ISETP.NE.U32.AND P4, PT, R82, RZ, PT ;  /* 0x000000ff5200720c */ /* 0x000fe20003f85070 */
[----:B------:R-:W-:Y:S01]  /*5aa0*/  UISETP.NE.AND UP2, UPT, UR53, URZ, UPT ;  /* 0x000000ff3500728c */ /* 0x000fe2000bf45270 */
[----:B------:R-:W-:Y:S01]  /*5ab0*/  ISETP.NE.U32.AND P2, PT, RZ, UR38, PT ;  /* 0x00000026ff007c0c */ /* 0x000fe2000bf45070 */
[----:B------:R-:W-:Y:S01]  /*5ac0*/  UISETP.NE.U32.AND UP1, UPT, UR44, URZ, UPT ;  /* 0x000000ff2c00728c */ /* 0x000fe2000bf25070 */
[----:B------:R-:W-:Y:S01]  /*5ad0*/  ISETP.NE.AND.EX P4, PT, R83, RZ, PT, P4 ;  /* 0x000000ff5300720c */ /* 0x000fe20003f85340 */
[----:B------:R-:W-:Y:S01]  /*5ae0*/  UPLOP3.LUT UP0, UPT, UPT, UPT, UPT, 0x40, 0x4 ;  /* 0x000000000004789c */ /* 0x000fe20003f0e870 */
[----:B------:R-:W-:Y:S01]  /*5af0*/  ISETP.NE.AND.EX P2, PT, RZ, UR39, PT, P2 ;  /* 0x00000027ff007c0c */ /* 0x000fe2000bf45320 */
[----:B------:R-:W-:Y:S01]  /*5b00*/  UISETP.NE.AND.EX UP1, UPT, UR45, URZ, UPT, UP1 ;  /* 0x000000ff2d00728c */ /* 0x000fe2000bf25310 */
[----:B------:R-:W-:Y:S04]  /*5b10*/  PLOP3.LUT P1, PT, PT, PT, UP2, 0x80, 0x8 ;  /* 0x000000000008781c */ /* 0x000fe80003f2f028 */
[----:B------:R-:W-:Y:S06]  /*5b20*/  @UP2 UPLOP3.LUT UP0, UPT, UPT, UPT, UP1, 0x80, 0x8 ;  /* 0x000000000008289c */ /* 0x000fec0003f0f010 */
[----:B------:R-:W-:Y:S01]  /*5b30*/  PLOP3.LUT P0, PT, PT, PT, UP0, 0x80, 0x8 ;  /* 0x000000000008781c */ /* 0x000fe20003f0f008 */
[----:B------:R-:W-:Y:S01]  /*5b40*/  @!UPT UIADD3 URZ, UPT, UPT, URZ, URZ, URZ ;  /* 0x000000fffffff290 */ /* 0x000fe2000fffe0ff */
[----:B------:R-:W-:Y:S11]  /*5b50*/  BRA.U !UP1, `(.L_x_97) ;  /* 0x0000000109387547 */ /* 0x000ff6000b800000 */
[----:B------:R-:W-:Y:S01]  /*5b60*/  UISETP.NE.U32.AND UP0, UPT, UR38, URZ, UPT ;  /* 0x000000ff2600728c */ /* 0x000fe2000bf05070 */
[----:B------:R-:W-:Y:S02]  /*5b70*/  HFMA2 R0, -RZ, RZ, 0, 5.9604644775390625e-08 ;  /* 0x00000001ff007431 */ /* 0x000fe400000001ff */
[----:B------:R-:W-:Y:S01]  /*5b80*/  IMAD.MOV.U32 R88, RZ, RZ, 0x1 ;  /* 0x00000001ff587424 */ /* 0x000fe200078e00ff */
[----:B------:R-:W-:Y:S06]  /*5b90*/  UISETP.NE.AND.EX UP0, UPT, UR39, URZ, UPT, UP0 ;  /* 0x000000ff2700728c */ /* 0x000fec000bf05300 */
[----:B------:R-:W-:Y:S05]  /*5ba0*/  PLOP3.LUT P3, PT, PT, PT, UP0, 0x80, 0x8 ;  /* 0x000000000008781c */ /* 0x000fea0003f6f008 */
[----:B------:R-:W1:Y:S01]  /*5bb0*/  @UP0 LDCU.64 UR6, c[0x0][0x888] ;  /* 0x00011100ff0607ac */ /* 0x000e620008000a00 */
[----:B------:R-:W-:Y:S07]  /*5bc0*/  @UP0 UIMAD UR4, UR36, UR44, URZ ;  /* 0x0000002c240402a4 */ /* 0x000fee000f8e02ff */
[----:B------:R-:W-:Y:S01]  /*5bd0*/  @!P3 PRMT R88, R0, 0x7610, R88 ;  /* 0x000076100058b816 */ /* 0x000fe20000000058 */
[----:B-1----:R-:W-:Y:S03]  /*5be0*/  @UP0 UIMAD.WIDE UR6, UR4, 0x4, UR6 ;  /* 0x00000004040608a5 */ /* 0x002fe6000f8e0206 */
[----:B------:R-:W1:Y:S03]  /*5bf0*/  @!UP0 LDCU UR4, c[0x0][0x880] ;  /* 0x00011000ff0487ac */ /* 0x000e660008000800 */
[----:B------:R-:W-:Y:S01]  /*5c00*/  IMAD.U32 R2, RZ, RZ, UR6 ;  /* 0x00000006ff027e24 */ /* 0x000fe2000f8e00ff */
[----:B------:R-:W-:Y:S05]  /*5c10*/  MOV R3, UR7 ;  /* 0x0000000700037c02 */ /* 0x000fea0008000f00 */
[----:B-----5:R2:W5:Y:S02]  /*5c20*/  @P3 LDG.E R49, desc[UR46][R2.64] ;  /* 0x0000002e02313981 */ /* 0x020564000c1e1900 */
[----:B-12---:R-:W-:Y:S02]  /*5c30*/  @!P3 IMAD.U32 R49, RZ, RZ, UR4 ;  /* 0x00000004ff31be24 */ /* 0x006fe4000f8e00ff */
.L_x_97:
[----:B------:R-:W-:Y:S05]  /*5c40*/  @!P4 BRA `(.L_x_98) ;  /* 0x000000000020c947 */ /* 0x000fea0003800000 */
[----:B------:R-:W-:Y:S04]  /*5c50*/  ISETP.NE.U32.AND P3, PT, R80, RZ, PT ;  /* 0x000000ff5000720c */ /* 0x000fe80003f65070 */
[----:B------:R-:W-:Y:S11]  /*5c60*/  ISETP.NE.AND.EX P3, PT, R81, RZ, PT, P3 ;  /* 0x000000ff5100720c */ /* 0x000ff60003f65330 */
[----:B------:R-:W-:Y:S02]  /*5c70*/  @!UPT UIADD3 URZ, UPT, UPT, URZ, URZ, URZ ;  /* 0x000000fffffff290 */ /* 0x000fe4000fffe0ff */
[----:B------:R-:W1:Y:S01]  /*5c80*/  @P3 LDC.64 R2, c[0x0][0x8a8] ;  /* 0x00022a00ff023b82 */ /* 0x000e620000000a00 */
[----:B------:R-:W-:Y:S04]  /*5c90*/  @P3 IMAD R0, R82, UR36, RZ ;  /* 0x0000002452003c24 */ /* 0x000fe8000f8e02ff */
[----:B-1----:R-:W-:Y:S05]  /*5ca0*/  @P3 IMAD.WIDE R2, R0, 0x4, R2 ;  /* 0x0000000400023825 */ /* 0x002fea00078e0202 */
[----:B-----5:R1:W5:Y:S02]  /*5cb0*/  @P3 LDG.E R47, desc[UR46][R2.64] ;  /* 0x0000002e022f3981 */ /* 0x020364000c1e1900 */
[----:B-1----:R-:W2:Y:S02]  /*5cc0*/  @!P3 LDC R47, c[0x0][0x8a0] ;  /* 0x00022800ff2fbb82 */ /* 0x002ea40000000800 */
.L_x_98:
[----:B-----5:R-:W-:Y:S01]  /*5cd0*/  FSETP.NEU.AND P3, PT, R49, RZ, PT ;  /* 0x000000ff3100720b */ /* 0x020fe20003f6d000 */
[----:B------:R-:W-:Y:S01]  /*5ce0*/  ULOP3.LUT UR4, UR51, 0x1, URZ, 0x3c, !UPT ;  /* 0x0000000133047892 */ /* 0x000fe2000f8e3cff */
[----:B------:R-:W-:Y:S01]  /*5cf0*/  SEL R4, RZ, 0xffffffff, P2 ;  /* 0xffffffffff047807 */ /* 0x000fe20001000000 */
[----:B------:R-:W-:Y:S01]  /*5d00*/  IMAD.U32 R72, RZ, RZ, UR56 ;  /* 0x00000038ff487e24 */ /* 0x000fe2000f8e00ff */
[----:B------:R-:W-:Y:S01]  /*5d10*/  @P1 LOP3.LUT P2, RZ, R88, 0xff, RZ, 0xc0, !PT ;  /* 0x000000ff58ff1812 */ /* 0x000fe2000784c0ff */
[----:B------:R-:W-:Y:S01]  /*5d20*/  IMAD.SHL.U32 R106, R94, 0x10, RZ ;  /* 0x000000105e6a7824 */ /* 0x000fe200078e00ff */
[----:B------:R-:W-:Y:S01]  /*5d30*/  @P1 SEL R0, RZ, 0xffffffff, P3 ;  /* 0xffffffffff001807 */ /* 0x000fe20001800000 */
[----:B------:R-:W-:Y:S01]  /*5d40*/  IMAD.U32 R107, RZ, RZ, UR4 ;  /* 0x00000004ff6b7e24 */ /* 0x000fe2000f8e00ff */
[----:B------:R-:W-:Y:S01]  /*5d50*/  LEA R73, R45, UR48, 0x3 ;  /* 0x000000302d497c11 */ /* 0x000fe2000f8e18ff */
[----:B------:R-:W-:Y:S01]  /*5d60*/  IMAD.SHL.U32 R72, R72, 0x2000, RZ ;  /* 0x0000200048487824 */ /* 0x000fe200078e00ff */
[----:B------:R-:W-:Y:S01]  /*5d70*/  @P0 SEL R0, R4, R0, !P2 ;  /* 0x0000000004000207 */ /* 0x000fe20005000000 */
[----:B------:R-:W-:Y:S01]  /*5d80*/  IMAD.SHL.U32 R105, R93, 0x10, RZ ;  /* 0x000000105d697824 */ /* 0x000fe200078e00ff */
[----:B------:R-:W-:Y:S01]  /*5d90*/  PLOP3.LUT P2, PT, PT, PT, UP1, 0x80, 0x8 ;  /* 0x000000000008781c */ /* 0x000fe20003f4f018 */
[----:B------:R-:W-:Y:S01]  /*5da0*/  IMAD.IADD R67, R99, 0x1, R72 ;  /* 0x0000000163437824 */ /* 0x000fe200078e0248 */
[----:B------:R-:W-:Y:S01]  /*5db0*/  @P1 LOP3.LUT R0, R0, 0x1, RZ, 0xc0, !PT ;  /* 0x0000000100001812 */ /* 0x000fe200078ec0ff */
[----:B------:R-:W-:Y:S01]  /*5dc0*/  BSSY B1, `(.L_x_99) ;  /* 0x0000039000017945 */ /* 0x000fe20003800000 */
[----:B------:R-:W-:Y:S01]  /*5dd0*/  LOP3.LUT P4, R102, R88, 0xff, RZ, 0xc0, !PT ;  /* 0x000000ff58667812 */ /* 0x000fe2000788c0ff */
[----:B------:R-:W-:Y:S01]  /*5de0*/  IMAD.IADD R66, R67, 0x1, R106 ;  /* 0x0000000143427824 */ /* 0x000fe200078e026a */
[----:B------:R-:W-:Y:S01]  /*5df0*/  ISETP.NE.U32.OR P5, PT, R0, 0x1, !P1 ;  /* 0x000000010000780c */ /* 0x000fe20004fa5470 */
[----:B------:R-:W-:Y:S01]  /*5e00*/  IMAD.U32 R0, RZ, RZ, UR56 ;  /* 0x00000038ff007e24 */ /* 0x000fe2000f8e00ff */
[----:B------:R-:W-:Y:S01]  /*5e10*/  SEL R3, RZ, 0xffffffff, P3 ;  /* 0xffffffffff037807 */ /* 0x000fe20001800000 */
[----:B------:R-:W-:Y:S01]  /*5e20*/  IMAD.MOV.U32 R75, RZ, RZ, 0x1 ;  /* 0x00000001ff4b7424 */ /* 0x000fe200078e00ff */
[----:B------:R-:W-:Y:S01]  /*5e30*/  P2R R104, PR, RZ, 0x20 ;  /* 0x00000020ff687803 */ /* 0x000fe20000000000 */
[----:B------:R-:W-:Y:S01]  /*5e40*/  IMAD R48, R45, 0x40, R46 ;  /* 0x000000402d307824 */ /* 0x000fe200078e022e */
[----:B------:R-:W-:Y:S01]  /*5e50*/  LEA R0, R0, UR48, 0x3 ;  /* 0x0000003000007c11 */ /* 0x000fe2000f8e18ff */
[----:B------:R-:W-:Y:S01]  /*5e60*/  IMAD.U32 R74, RZ, RZ, UR56 ;  /* 0x00000038ff4a7e24 */ /* 0x000fe2000f8e00ff */
[----:B------:R-:W-:Y:S02]  /*5e70*/  @P2 SEL R3, R4, R3, !P4 ;  /* 0x0000000304032207 */ /* 0x000fe40006000000 */
[----:B------:R-:W-:Y:S02]  /*5e80*/  CS2R R78, SRZ ;  /* 0x00000000004e7805 */ /* 0x000fe4000001ff00 */
[----:B------:R-:W-:Y:S02]  /*5e90*/  CS2R R76, SRZ ;  /* 0x00000000004c7805 */ /* 0x000fe4000001ff00 */
[----:B------:R-:W-:Y:S02]  /*5ea0*/  CS2R R70, SRZ ;  /* 0x0000000000467805 */ /* 0x000fe4000001ff00 */
[----:B------:R-:W-:Y:S02]  /*5eb0*/  LOP3.LUT R3, R3, 0x1, RZ, 0xc0, !PT ;  /* 0x0000000103037812 */ /* 0x000fe400078ec0ff */
[----:B------:R-:W-:Y:S02]  /*5ec0*/  CS2R R68, SRZ ;  /* 0x0000000000447805 */ /* 0x000fe4000001ff00 */
[----:B------:R-:W-:Y:S02]  /*5ed0*/  @P5 SHF.L.U32 R2, R107, 0x1f, RZ ;  /* 0x0000001f6b025819 */ /* 0x000fe400000006ff */
[----:B------:R-:W-:Y:S02]  /*5ee0*/  CS2R R62, SRZ ;  /* 0x00000000003e7805 */ /* 0x000fe4000001ff00 */
[----:B------:R-:W-:Y:S02]  /*5ef0*/  ISETP.NE.U32.AND P2, PT, R3, 0x1, PT ;  /* 0x000000010300780c */ /* 0x000fe40003f45070 */
[----:B------:R-:W-:Y:S01]  /*5f00*/  CS2R R60, SRZ ;  /* 0x00000000003c7805 */ /* 0x000fe2000001ff00 */
[----:B------:R1:W3:Y:S01]  /*5f10*/  @P5 SYNCS.PHASECHK.TRANS64.TRYWAIT P1, [R0+URZ+0x100], R2 ;  /* 0x00010002000055a7 */ /* 0x0002e200080211ff */
[----:B------:R-:W-:Y:S02]  /*5f20*/  CS2R R58, SRZ ;  /* 0x00000000003a7805 */ /* 0x000fe4000001ff00 */
[----:B------:R-:W-:Y:S02]  /*5f30*/  P2R R108, PR, RZ, 0x4 ;  /* 0x00000004ff6c7803 */ /* 0x000fe40000000000 */
[----:B------:R-:W-:Y:S01]  /*5f40*/  CS2R R56, SRZ ;  /* 0x0000000000387805 */ /* 0x000fe2000001ff00 */
[----:B------:R-:W-:Y:S02]  /*5f50*/  IMAD.IADD R65, R67, 0x1, R105 ;  /* 0x0000000143417824 */ /* 0x000fe400078e0269 */
[----:B------:R-:W-:Y:S01]  /*5f60*/  IMAD.IADD R64, R98, 0x1, R66 ;  /* 0x0000000162407824 */ /* 0x000fe200078e0242 */
[----:B-1----:R-:W-:Y:S04]  /*5f70*/  SHF.L.U32 R2, R97, 0x1f, RZ ;  /* 0x0000001f61027819 */ /* 0x002fe800000006ff */
[----:B------:R1:W4:Y:S01]  /*5f80*/  SYNCS.PHASECHK.TRANS64.TRYWAIT P0, [R73+URZ+0x160], R2 ;  /* 0x00016002490075a7 */ /* 0x00032200080011ff */
[----:B---3--:R-:W-:Y:S01]  /*5f90*/  @P5 SEL R75, RZ, 0x1, !P1 ;  /* 0x00000001ff4b5807 */ /* 0x008fe20004800000 */
[----:B-1----:R-:W-:Y:S06]  /*5fa0*/  @!P5 BRA `(.L_x_100) ;  /* 0x000000000068d947 */ /* 0x002fec0003800000 */
[----:B------:R-:W-:Y:S01]  /*5fb0*/  ISETP.NE.AND P1, PT, R75, RZ, PT ;  /* 0x000000ff4b00720c */ /* 0x000fe20003f25270 */
[----:B------:R-:W-:Y:S01]  /*5fc0*/  BSSY B0, `(.L_x_101) ;  /* 0x000000d000007945 */ /* 0x000fe20003800000 */
[----:B------:R-:W-:Y:S02]  /*5fd0*/  CS2R R58, SRZ ;  /* 0x00000000003a7805 */ /* 0x000fe4000001ff00 */
[----:B------:R-:W-:Y:S02]  /*5fe0*/  CS2R R56, SRZ ;  /* 0x0000000000387805 */ /* 0x000fe4000001ff00 */
[----:B------:R-:W-:Y:S02]  /*5ff0*/  CS2R R62, SRZ ;  /* 0x00000000003e7805 */ /* 0x000fe4000001ff00 */
[----:B------:R-:W-:Y:S02]  /*6000*/  CS2R R60, SRZ ;  /* 0x00000000003c7805 */ /* 0x000fe4000001ff00 */
[----:B------:R-:W-:Y:S02]  /*6010*/  CS2R R70, SRZ ;  /* 0x0000000000467805 */ /* 0x000fe4000001ff00 */
[----:B------:R-:W-:Y:S02]  /*6020*/  CS2R R68, SRZ ;  /* 0x0000000000447805 */ /* 0x000fe4000001ff00 */
[----:B------:R-:W-:Y:S02]  /*6030*/  CS2R R78, SRZ ;  /* 0x00000000004e7805 */ /* 0x000fe4000001ff00 */
[----:B------:R-:W-:Y:S01]  /*6040*/  CS2R R76, SRZ ;  /* 0x00000000004c7805 */ /* 0x000fe2000001ff00 */
[----:B------:R-:W-:Y:S06]  /*6050*/  @P1 BRA `(.L_x_102) ;  /* 0x00000000000c1947 */ /* 0x000fec0003800000 */
[----:B------:R-:W-:Y:S04]  /*6060*/  SHF.L.U32 R3, R107, 0x1f, RZ ;  /* 0x0000001f6b037819 */ /* 0x000fe800000006ff */
[----:B------:R-:W1:Y:S02]  /*6070*/  SYNCS.PHASECHK.TRANS64.TRYWAIT P1, [R0+URZ+0x100], R3 ;  /* 0x00010003000075a7 */ /* 0x000e6400080211ff */
[----:B-1----:R-:W-:Y:S05]  /*6080*/  @!P1 BRA `(.L_x_103) ;  /* 0x0000002800689947 */ /* 0x002fea0003800000 */
.L_x_102:
[----:B------:R-:W-:Y:S05]  /*6090*/  BSYNC B0 ;  /* 0x0000000000007941 */ /* 0x000fea0003800000 */
.L_x_101:
[----:B------:R-:W-:Y:S01]  /*60a0*/  ISETP.NE.AND P1, PT, R108, RZ, PT ;  /* 0x000000ff6c00720c */ /* 0x000fe20003f25270 */
[----:B------:R-:W-:Y:S04]  /*60b0*/  UIADD3 UR5, UPT, UPT, UR56, 0x1, URZ ;  /* 0x0000000138057890 */ /* 0x000fe8000fffe0ff */
[----:B------:R-:W-:Y:S04]  /*60c0*/  UISETP.NE.AND UP0, UPT, UR5, 0x3, UPT ;  /* 0x000000030500788c */ /* 0x000fe8000bf05270 */
[----:B------:R-:W-:Y:S02]  /*60d0*/  USEL UR4, URZ, 0x1, UP0 ;  /* 0x00000001ff047887 */ /* 0x000fe40008000000 */
[----:B------:R-:W-:Y:S02]  /*60e0*/  USEL UR5, UR5, URZ, UP0 ;  /* 0x000000ff05057287 */ /* 0x000fe40008000000 */
[----:B------:R3:W1:Y:S02]  /*60f0*/  @P1 LDS.128 R56, [R67] ;  /* 0x0000000043381984 */ /* 0x0006640000000c00 */
[----:B------:R-:W-:Y:S02]  /*6100*/  LOP3.LUT R107, R107, UR4, RZ, 0x3c, !PT ;  /* 0x000000046b6b7c12 */ /* 0x000fe4000f8e3cff */
[----:B------:R3:W1:Y:S01]  /*6110*/  @P1 LDS.128 R60, [R66+0x10] ;  /* 0x00001000423c1984 */ /* 0x0006620000000c00 */
[----:B------:R-:W-:Y:S03]  /*6120*/  IMAD.U32 R74, RZ, RZ, UR5 ;  /* 0x00000005ff4a7e24 */ /* 0x000fe6000f8e00ff */
[----:B------:R3:W1:Y:S04]  /*6130*/  @P1 LDS.128 R68, [R65+0x20] ;  /* 0x0000200041441984 */ /* 0x0006680000000c00 */
[----:B------:R3:W1:Y:S02]  /*6140*/  @P1 LDS.128 R76, [R64+0x10] ;  /* 0x00001000404c1984 */ /* 0x0006640000000c00 */
.L_x_100:
[----:B------:R-:W-:Y:S05]  /*6150*/  BSYNC B1 ;  /* 0x0000000000017941 */ /* 0x000fea0003800000 */
.L_x_99:
[----:B-1----:R-:W-:Y:S04]  /*6160*/  SHF.R.U32.HI R0, RZ, 0x15, R48 ;  /* 0x00000015ff007819 */ /* 0x002fe80000011630 */
[----:B------:R-:W-:Y:S01]  /*6170*/  LOP3.LUT P1, RZ, R0, 0x3, R92, 0x48, !PT ;  /* 0x0000000300ff7812 */ /* 0x000fe2000782485c */
[----:B------:R-:W-:Y:S01]  /*6180*/  @!UPT UIADD3 URZ, UPT, UPT, URZ, URZ, URZ ;  /* 0x000000fffffff290 */ /* 0x000fe2000fffe0ff */
[----:B----4-:R-:W-:Y:S11]  /*6190*/  @P0 BRA `(.L_x_104) ;  /* 0x0000000000080947 */ /* 0x010ff60003800000 */
[----:B------:R-:W1:Y:S02]  /*61a0*/  SYNCS.PHASECHK.TRANS64.TRYWAIT P0, [R73+URZ+0x160], R2 ;  /* 0x00016002490075a7 */ /* 0x000e6400080011ff */
[----:B-1----:R-:W-:Y:S05]  /*61b0*/  @!P0 BRA `(.L_x_105) ;  /* 0x0000002800308947 */ /* 0x002fea0003800000 */
.L_x_104:
[----:B------:R-:W-:Y:S05]  /*61c0*/  @!P1 BRA `(.L_x_106) ;  /* 0x0000000000409947 */ /* 0x000fea0003800000 */
[----:B------:R-:W4:Y:S01]  /*61d0*/  LDCU.64 UR8, c[0x4][0x70] ;  /* 0x01000e00ff0877ac */ /* 0x000f220008000a00 */
[----:B------:R-:W-:Y:S01]  /*61e0*/  MOV R3, 0x0 ;  /* 0x0000000000037802 */ /* 0x000fe20000000f00 */
[----:B------:R-:W-:Y:S02]  /*61f0*/  HFMA2 R12, -RZ, RZ, 0, 5.9604644775390625e-08 ;  /* 0x00000001ff0c7431 */ /* 0x000fe400000001ff */
[----:B------:R-:W-:Y:S02]  /*6200*/  IMAD.MOV.U32 R8, RZ, RZ, 0x192 ;  /* 0x00000192ff087424 */ /* 0x000fe400078e00ff */
[----:B------:R-:W-:Y:S01]  /*6210*/  IMAD.MOV.U32 R13, RZ, RZ, RZ ;  /* 0x000000ffff0d7224 */ /* 0x000fe200078e00ff */
[----:B------:R-:W5:Y:S01]  /*6220*/  LDCU.64 UR6, c[0x4][0x78] ;  /* 0x01000f00ff0677ac */ /* 0x000f620008000a00 */
[----:B-1----:R-:W1:Y:S01]  /*6230*/  LDC.64 R2, c[0x4][R3] ;  /* 0x0100000003027b82 */ /* 0x002e620000000a00 */
[----:B------:R-:W2:Y:S01]  /*6240*/  LDCU.64 UR4, c[0x4][0x10] ;  /* 0x01000200ff0477ac */ /* 0x000ea20008000a00 */
[----:B----4-:R-:W-:Y:S01]  /*6250*/  MOV R5, UR9 ;  /* 0x0000000900057c02 */ /* 0x010fe20008000f00 */
[----:B------:R-:W-:Y:S01]  /*6260*/  IMAD.U32 R4, RZ, RZ, UR8 ;  /* 0x00000008ff047e24 */ /* 0x000fe2000f8e00ff */
[----:B-----5:R-:W-:Y:S01]  /*6270*/  MOV R7, UR7 ;  /* 0x0000000700077c02 */ /* 0x020fe20008000f00 */
[----:B------:R-:W-:Y:S01]  /*6280*/  IMAD.U32 R6, RZ, RZ, UR6 ;  /* 0x00000006ff067e24 */ /* 0x000fe2000f8e00ff */
[----:B--2---:R-:W-:Y:S01]  /*6290*/  MOV R11, UR5 ;  /* 0x00000005000b7c02 */ /* 0x004fe20008000f00 */
[----:B------:R-:W-:Y:S02]  /*62a0*/  IMAD.U32 R10, RZ, RZ, UR4 ;  /* 0x00000004ff0a7e24 */ /* 0x000fe4000f8e00ff */
[----:B------:R-:W-:Y:S07]  /*62b0*/  LEPC R20, `(.L_x_106) ;  /* 0x000000001014794e */ /* 0x000fee0000000000 */
[----:B-1-3--:R-:W-:Y:S05]  /*62c0*/  CALL.ABS.NOINC R2 ;  /* 0x0000000002007343 */ /* 0x00afea0003c00000 */
.L_x_106:
[----:B------:R-:W-:Y:S01]  /*62d0*/  SHF.L.U32 R50, R56, 0x10, RZ ;  /* 0x0000001038327819 */ /* 0x000fe200000006ff */
[----:B------:R-:W-:Y:S05]  /*62e0*/  WARPSYNC.ALL ;  /* 0x0000000000007948 */ /* 0x000fea0003800000 */
[----:B------:R-:W-:Y:S01]  /*62f0*/  R2UR UR4, R48 ;  /* 0x00000000300472ca */ /* 0x000fe200000e0000 */
[----:B------:R-:W-:Y:S01]  /*6300*/  BSSY.RECONVERGENT B0, `(.L_x_107) ;  /* 0x0000085000007945 */ /* 0x000fe20003800200 */
[----:B------:R-:W-:Y:S02]  /*6310*/  LOP3.LUT R51, R56, 0xffff0000, RZ, 0xc0, !PT ;  /* 0xffff000038337812 */ /* 0x000fe400078ec0ff */
[----:B------:R-:W-:Y:S02]  /*6320*/  SHF.L.U32 R52, R57, 0x10, RZ ;  /* 0x0000001039347819 */ /* 0x000fe400000006ff */
[----:B------:R-:W-:Y:S07]  /*6330*/  ISETP.NE.AND P0, PT, R100, RZ, PT ;  /* 0x000000ff6400720c */ /* 0x000fee0003f05270 */
[----:B------:R-:W2:Y:S02]  /*6340*/  LDTM.x32 R4, tmem[UR4] ;  /* 0x00000004000479ee */ /* 0x000ea400082c0000 */
[C---:B--2---:R-:W-:Y:S01]  /*6350*/  FMUL R0, R47.reuse, R4 ;  /* 0x000000042f007220 */ /* 0x044fe20000400000 */
[C---:B-1----:R-:W-:Y:S01]  /*6360*/  FMUL R2, R47.reuse, R5 ;  /* 0x000000052f027220 */ /* 0x042fe20000400000 */
[C---:B------:R-:W-:Y:S01]  /*6370*/  FMUL R4, R47.reuse, R8 ;  /* 0x000000082f047220 */ /* 0x040fe20000400000 */
[C---:B------:R-:W-:Y:S01]  /*6380*/  FMUL R3, R47.reuse, R6 ;  /* 0x000000062f037220 */ /* 0x040fe20000400000 */
[C---:B------:R-:W-:Y:S01]  /*6390*/  FMUL R5, R47.reuse, R9 ;  /* 0x000000092f057220 */ /* 0x040fe20000400000 */
[C---:B------:R-:W-:Y:S01]  /*63a0*/  FMUL R8, R47.reuse, R12 ;  /* 0x0000000c2f087220 */ /* 0x040fe20000400000 */
[C---:B------:R-:W-:Y:S01]  /*63b0*/  FMUL R6, R47.reuse, R10 ;  /* 0x0000000a2f067220 */ /* 0x040fe20000400000 */
[C---:B------:R-:W-:Y:S01]  /*63c0*/  FMUL R9, R47.reuse, R13 ;  /* 0x0000000d2f097220 */ /* 0x040fe20000400000 */
[----:B------:R-:W-:Y:S01]  /*63d0*/  FMUL R12, R47, R16 ;  /* 0x000000102f0c7220 */ /* 0x000fe20000400000 */
[----:B------:R-:W-:Y:S01]  /*63e0*/  FFMA R0, R49, R50, R0 ;  /* 0x0000003231007223 */ /* 0x000fe20000000000 */
[C---:B------:R-:W-:Y:S01]  /*63f0*/  FMUL R10, R47.reuse, R14 ;  /* 0x0000000e2f0a7220 */ /* 0x040fe20000400000 */
[C---:B------:R-:W-:Y:S01]  /*6400*/  FMUL R13, R47.reuse, R17 ;  /* 0x000000112f0d7220 */ /* 0x040fe20000400000 */
[----:B------:R-:W-:Y:S01]  /*6410*/  FMUL R16, R47, R20 ;  /* 0x000000142f107220 */ /* 0x000fe20000400000 */
[----:B------:R-:W-:Y:S01]  /*6420*/  FFMA R2, R49, R51, R2 ;  /* 0x0000003331027223 */ /* 0x000fe20000000002 */
[C---:B------:R-:W-:Y:S01]  /*6430*/  FMUL R14, R47.reuse, R18 ;  /* 0x000000122f0e7220 */ /* 0x040fe20000400000 */
[C---:B------:R-:W-:Y:S01]  /*6440*/  FMUL R17, R47.reuse, R21 ;  /* 0x000000152f117220 */ /* 0x040fe20000400000 */
[C---:B------:R-:W-:Y:S01]  /*6450*/  FMUL R20, R47.reuse, R24 ;  /* 0x000000182f147220 */ /* 0x040fe20000400000 */
[C---:B------:R-:W-:Y:S01]  /*6460*/  FMUL R18, R47.reuse, R22 ;  /* 0x000000162f127220 */ /* 0x040fe20000400000 */
[C---:B------:R-:W-:Y:S01]  /*6470*/  FMUL R21, R47.reuse, R25 ;  /* 0x000000192f157220 */ /* 0x040fe20000400000 */
[C---:B------:R-:W-:Y:S01]  /*6480*/  FMUL R24, R47.reuse, R28 ;  /* 0x0000001c2f187220 */ /* 0x040fe20000400000 */
[C---:B------:R-:W-:Y:S01]  /*6490*/  FMUL R22, R47.reuse, R26 ;  /* 0x0000001a2f167220 */ /* 0x040fe20000400000 */
[C---:B------:R-:W-:Y:S01]  /*64a0*/  FMUL R25, R47.reuse, R29 ;  /* 0x0000001d2f197220 */ /* 0x040fe20000400000 */
[----:B------:R-:W-:Y:S01]  /*64b0*/  FMUL R28, R47, R32 ;  /* 0x000000202f1c7220 */ /* 0x000fe20000400000 */
[----:B------:R-:W-:Y:S01]  /*64c0*/  LOP3.LUT R32, R57, 0xffff0000, RZ, 0xc0, !PT ;  /* 0xffff000039207812 */ /* 0x000fe200078ec0ff */
[C---:B------:R-:W-:Y:S01]  /*64d0*/  FMUL R26, R47.reuse, R30 ;  /* 0x0000001e2f1a7220 */ /* 0x040fe20000400000 */
[----:B------:R-:W-:Y:S01]  /*64e0*/  FMUL R29, R47, R33 ;  /* 0x000000212f1d7220 */ /* 0x000fe20000400000 */
[----:B------:R-:W-:Y:S01]  /*64f0*/  SHF.L.U32 R33, R58, 0x10, RZ ;  /* 0x000000103a217819 */ /* 0x000fe200000006ff */
[----:B------:R-:W-:Y:S01]  /*6500*/  FFMA R3, R49, R52, R3 ;  /* 0x0000003431037223 */ /* 0x000fe20000000003 */
[----:B------:R-:W-:Y:S01]  /*6510*/  F2FP.BF16.F32.PACK_AB R52, R2, R0 ;  /* 0x000000000234723e */ /* 0x000fe200000010ff */
[----:B------:R-:W-:Y:S01]  /*6520*/  FMUL R7, R47, R7 ;  /* 0x000000072f077220 */ /* 0x000fe20000400000 */
[----:B------:R-:W-:Y:S01]  /*6530*/  SHF.L.U32 R0, R59, 0x10, RZ ;  /* 0x000000103b007819 */ /* 0x000fe200000006ff */
[----:B------:R-:W-:Y:S01]  /*6540*/  FMUL R30, R47, R34 ;  /* 0x000000222f1e7220 */ /* 0x000fe20000400000 */
[----:B------:R-:W-:Y:S01]  /*6550*/  LOP3.LUT R34, R58, 0xffff0000, RZ, 0xc0, !PT ;  /* 0xffff00003a227812 */ /* 0x000fe200078ec0ff */
[----:B------:R-:W-:Y:S01]  /*6560*/  FFMA R7, R49, R32, R7 ;  /* 0x0000002031077223 */ /* 0x000fe20000000007 */
[----:B------:R-:W-:Y:S01]  /*6570*/  LOP3.LUT R2, R59, 0xffff0000, RZ, 0xc0, !PT ;  /* 0xffff00003b027812 */ /* 0x000fe200078ec0ff */
[----:B------:R-:W-:Y:S01]  /*6580*/  FFMA R4, R49, R33, R4 ;  /* 0x0000002131047223 */ /* 0x000fe20000000004 */
[----:B------:R-:W-:Y:S01]  /*6590*/  FMUL R11, R47, R11 ;  /* 0x0000000b2f0b7220 */ /* 0x000fe20000400000 */
[----:B------:R-:W-:Y:S01]  /*65a0*/  FFMA R5, R49, R34, R5 ;  /* 0x0000002231057223 */ /* 0x000fe20000000005 */
[----:B------:R-:W-:Y:S01]  /*65b0*/  F2FP.BF16.F32.PACK_AB R53, R7, R3 ;  /* 0x000000030735723e */ /* 0x000fe200000010ff */
[C---:B------:R-:W-:Y:S01]  /*65c0*/  FFMA R6, R49.reuse, R0, R6 ;  /* 0x0000000031067223 */ /* 0x040fe20000000006 */
[C---:B------:R-:W-:Y:S01]  /*65d0*/  SHF.L.U32 R0, R60.reuse, 0x10, RZ ;  /* 0x000000103c007819 */ /* 0x040fe200000006ff */
[----:B------:R-:W-:Y:S01]  /*65e0*/  FFMA R11, R49, R2, R11 ;  /* 0x00000002310b7223 */ /* 0x000fe2000000000b */
[----:B------:R-:W-:Y:S01]  /*65f0*/  LOP3.LUT R2, R60, 0xffff0000, RZ, 0xc0, !PT ;  /* 0xffff00003c027812 */ /* 0x000fe200078ec0ff */
[----:B------:R-:W-:Y:S01]  /*6600*/  FMUL R15, R47, R15 ;  /* 0x0000000f2f0f7220 */ /* 0x000fe20000400000 */
[----:B------:R-:W-:Y:S01]  /*6610*/  SHF.L.U32 R3, R61, 0x10, RZ ;  /* 0x000000103d037819 */ /* 0x000fe200000006ff */
[----:B------:R-:W-:Y:S01]  /*6620*/  FFMA R8, R49, R0, R8 ;  /* 0x0000000031087223 */ /* 0x000fe20000000008 */
[----:B------:R-:W-:Y:S01]  /*6630*/  LOP3.LUT R0, R61, 0xffff0000, RZ, 0xc0, !PT ;  /* 0xffff00003d007812 */ /* 0x000fe200078ec0ff */
[C---:B------:R-:W-:Y:S01]  /*6640*/  FFMA R9, R49.reuse, R2, R9 ;  /* 0x0000000231097223 */ /* 0x040fe20000000009 */
[C---:B------:R-:W-:Y:S01]  /*6650*/  SHF.L.U32 R2, R62.reuse, 0x10, RZ ;  /* 0x000000103e027819 */ /* 0x040fe200000006ff */
[----:B------:R-:W-:Y:S01]  /*6660*/  FFMA R10, R49, R3, R10 ;  /* 0x00000003310a7223 */ /* 0x000fe2000000000a */
[----:B------:R-:W-:Y:S01]  /*6670*/  SHF.L.U32 R3, R63, 0x10, RZ ;  /* 0x000000103f037819 */ /* 0x000fe200000006ff */
[C---:B------:R-:W-:Y:S01]  /*6680*/  FFMA R15, R49.reuse, R0, R15 ;  /* 0x00000000310f7223 */ /* 0x040fe2000000000f */
[----:B------:R-:W-:Y:S01]  /*6690*/  LOP3.LUT R0, R62, 0xffff0000, RZ, 0xc0, !PT ;  /* 0xffff00003e007812 */ /* 0x000fe200078ec0ff */
[----:B------:R-:W-:Y:S01]  /*66a0*/  FFMA R12, R49, R2, R12 ;  /* 0x00000002310c7223 */ /* 0x000fe2000000000c */
[C---:B------:R-:W-:Y:S01]  /*66b0*/  SHF.L.U32 R2, R68.reuse, 0x10, RZ ;  /* 0x0000001044027819 */ /* 0x040fe200000006ff */
[----:B------:R-:W-:Y:S01]  /*66c0*/  FMUL R19, R47, R19 ;  /* 0x000000132f137220 */ /* 0x000fe20000400000 */
[----:B------:R-:W-:Y:S01]  /*66d0*/  F2FP.BF16.F32.PACK_AB R54, R5, R4 ;  /* 0x000000040536723e */ /* 0x000fe200000010ff */
[----:B------:R-:W-:Y:S01]  /*66e0*/  FFMA R13, R49, R0, R13 ;  /* 0x00000000310d7223 */ /* 0x000fe2000000000d */
[----:B------:R-:W-:Y:S01]  /*66f0*/  LOP3.LUT R0, R63, 0xffff0000, RZ, 0xc0, !PT ;  /* 0xffff00003f007812 */ /* 0x000fe200078ec0ff */
[----:B------:R-:W-:Y:S01]  /*6700*/  FFMA R14, R49, R3, R14 ;  /* 0x00000003310e7223 */ /* 0x000fe2000000000e */
[----:B------:R-:W-:Y:S01]  /*6710*/  LOP3.LUT R3, R68, 0xffff0000, RZ, 0xc0, !PT ;  /* 0xffff000044037812 */ /* 0x000fe200078ec0ff */
[----:B------:R-:W-:Y:S01]  /*6720*/  FMUL R23, R47, R23 ;  /* 0x000000172f177220 */ /* 0x000fe20000400000 */
[----:B------:R-:W-:Y:S01]  /*6730*/  F2FP.BF16.F32.PACK_AB R55, R11, R6 ;  /* 0x000000060b37723e */ /* 0x000fe200000010ff */
[----:B------:R-:W-:Y:S01]  /*6740*/  FFMA R19, R49, R0, R19 ;  /* 0x0000000031137223 */ /* 0x000fe20000000013 */
[----:B------:R-:W-:Y:S01]  /*6750*/  SHF.L.U32 R0, R69, 0x10, RZ ;  /* 0x0000001045007819 */ /* 0x000fe200000006ff */
[----:B------:R-:W-:Y:S01]  /*6760*/  FFMA R16, R49, R2, R16 ;  /* 0x0000000231107223 */ /* 0x000fe20000000010 */
[----:B------:R-:W-:Y:S01]  /*6770*/  LOP3.LUT R2, R69, 0xffff0000, RZ, 0xc0, !PT ;  /* 0xffff000045027812 */ /* 0x000fe200078ec0ff */
[----:B------:R-:W-:Y:S01]  /*6780*/  FFMA R17, R49, R3, R17 ;  /* 0x0000000331117223 */ /* 0x000fe20000000011 */
[----:B------:R-:W-:Y:S01]  /*6790*/  SHF.L.U32 R3, R71, 0x10, RZ ;  /* 0x0000001047037819 */ /* 0x000fe200000006ff */
[----:B------:R-:W-:Y:S01]  /*67a0*/  FFMA R18, R49, R0, R18 ;  /* 0x0000000031127223 */ /* 0x000fe20000000012 */
[C---:B------:R-:W-:Y:S01]  /*67b0*/  SHF.L.U32 R0, R70.reuse, 0x10, RZ ;  /* 0x0000001046007819 */ /* 0x040fe200000006ff */
[----:B------:R1:W-:Y:S01]  /*67c0*/  STS.128 [R67], R52 ;  /* 0x0000003443007388 */ /* 0x0003e20000000c00 */
[----:B------:R-:W-:Y:S01]  /*67d0*/  F2FP.BF16.F32.PACK_AB R8, R9, R8 ;  /* 0x000000080908723e */ /* 0x000fe200000010ff */
[C---:B------:R-:W-:Y:S01]  /*67e0*/  FFMA R23, R49.reuse, R2, R23 ;  /* 0x0000000231177223 */ /* 0x040fe20000000017 */
[----:B------:R-:W-:Y:S01]  /*67f0*/  LOP3.LUT R2, R70, 0xffff0000, RZ, 0xc0, !PT ;  /* 0xffff000046027812 */ /* 0x000fe200078ec0ff */
[----:B------:R-:W-:Y:S01]  /*6800*/  FFMA R20, R49, R0, R20 ;  /* 0x0000000031147223 */ /* 0x000fe20000000014 */
[----:B------:R-:W-:Y:S01]  /*6810*/  LOP3.LUT R0, R71, 0xffff0000, RZ, 0xc0, !PT ;  /* 0xffff000047007812 */ /* 0x000fe200078ec0ff */
[----:B------:R-:W-:Y:S01]  /*6820*/  FMUL R27, R47, R27 ;  /* 0x0000001b2f1b7220 */ /* 0x000fe20000400000 */
[----:B------:R-:W-:Y:S01]  /*6830*/  F2FP.BF16.F32.PACK_AB R9, R15, R10 ;  /* 0x0000000a0f09723e */ /* 0x000fe200000010ff */
[C---:B------:R-:W-:Y:S01]  /*6840*/  FFMA R21, R49.reuse, R2, R21 ;  /* 0x0000000231157223 */ /* 0x040fe20000000015 */
[C---:B------:R-:W-:Y:S01]  /*6850*/  FFMA R22, R49.reuse, R3, R22 ;  /* 0x0000000331167223 */ /* 0x040fe20000000016 */
[----:B------:R-:W-:Y:S01]  /*6860*/  FFMA R27, R49, R0, R27 ;  /* 0x00000000311b7223 */ /* 0x000fe2000000001b */
[C---:B------:R-:W-:Y:S01]  /*6870*/  SHF.L.U32 R2, R76.reuse, 0x10, RZ ;  /* 0x000000104c027819 */ /* 0x040fe200000006ff */
[C---:B------:R-:W-:Y:S01]  /*6880*/  FMUL R31, R47.reuse, R31 ;  /* 0x0000001f2f1f7220 */ /* 0x040fe20000400000 */
[----:B------:R-:W-:Y:S01]  /*6890*/  LOP3.LUT R0, R76, 0xffff0000, RZ, 0xc0, !PT ;  /* 0xffff00004c007812 */ /* 0x000fe200078ec0ff */
[----:B------:R-:W-:Y:S01]  /*68a0*/  FMUL R35, R47, R35 ;  /* 0x000000232f237220 */ /* 0x000fe20000400000 */
[----:B------:R-:W-:Y:S01]  /*68b0*/  SHF.L.U32 R3, R77, 0x10, RZ ;  /* 0x000000104d037819 */ /* 0x000fe200000006ff */
[----:B------:R-:W-:Y:S01]  /*68c0*/  FFMA R24, R49, R2, R24 ;  /* 0x0000000231187223 */ /* 0x000fe20000000018 */
[----:B------:R-:W-:Y:S01]  /*68d0*/  F2FP.BF16.F32.PACK_AB R10, R13, R12 ;  /* 0x0000000c0d0a723e */ /* 0x000fe200000010ff */
[----:B------:R-:W-:Y:S01]  /*68e0*/  FFMA R25, R49, R0, R25 ;  /* 0x0000000031197223 */ /* 0x000fe20000000019 */
[----:B------:R-:W-:Y:S01]  /*68f0*/  F2FP.BF16.F32.PACK_AB R11, R19, R14 ;  /* 0x0000000e130b723e */ /* 0x000fe200000010ff */
[----:B------:R-:W-:Y:S01]  /*6900*/  FFMA R26, R49, R3, R26 ;  /* 0x00000003311a7223 */ /* 0x000fe2000000001a */
[----:B------:R-:W-:Y:S02]  /*6910*/  LOP3.LUT R0, R77, 0xffff0000, RZ, 0xc0, !PT ;  /* 0xffff00004d007812 */ /* 0x000fe400078ec0ff */
[C---:B------:R-:W-:Y:S01]  /*6920*/  SHF.L.U32 R2, R78.reuse, 0x10, RZ ;  /* 0x000000104e027819 */ /* 0x040fe200000006ff */
[----:B------:R1:W-:Y:S01]  /*6930*/  STS.128 [R66+0x10], R8 ;  /* 0x0000100842007388 */ /* 0x0003e20000000c00 */
[----:B------:R-:W-:Y:S01]  /*6940*/  LOP3.LUT R3, R78, 0xffff0000, RZ, 0xc0, !PT ;  /* 0xffff00004e037812 */ /* 0x000fe200078ec0ff */
[----:B------:R-:W-:Y:S01]  /*6950*/  FFMA R31, R49, R0, R31 ;  /* 0x00000000311f7223 */ /* 0x000fe2000000001f */
[----:B------:R-:W-:Y:S01]  /*6960*/  SHF.L.U32 R4, R79, 0x10, RZ ;  /* 0x000000104f047819 */ /* 0x000fe200000006ff */
[----:B------:R-:W-:Y:S01]  /*6970*/  FFMA R28, R49, R2, R28 ;  /* 0x00000002311c7223 */ /* 0x000fe2000000001c */
[----:B------:R-:W-:Y:S01]  /*6980*/  F2FP.BF16.F32.PACK_AB R16, R17, R16 ;  /* 0x000000101110723e */ /* 0x000fe200000010ff */
[----:B------:R-:W-:Y:S01]  /*6990*/  FFMA R29, R49, R3, R29 ;  /* 0x00000003311d7223 */ /* 0x000fe2000000001d */
[----:B------:R-:W-:Y:S01]  /*69a0*/  LOP3.LUT R5, R79, 0xffff0000, RZ, 0xc0, !PT ;  /* 0xffff00004f057812 */ /* 0x000fe200078ec0ff */
[----:B------:R-:W-:Y:S01]  /*69b0*/  FFMA R30, R49, R4, R30 ;  /* 0x00000004311e7223 */ /* 0x000fe2000000001e */
[----:B------:R-:W-:Y:S02]  /*69c0*/  F2FP.BF16.F32.PACK_AB R17, R23, R18 ;  /* 0x000000121711723e */ /* 0x000fe400000010ff */
[----:B------:R-:W-:Y:S01]  /*69d0*/  F2FP.BF16.F32.PACK_AB R18, R21, R20 ;  /* 0x000000141512723e */ /* 0x000fe200000010ff */
[----:B------:R-:W-:Y:S01]  /*69e0*/  FFMA R35, R49, R5, R35 ;  /* 0x0000000531237223 */ /* 0x000fe20000000023 */
[----:B------:R-:W-:Y:S02]  /*69f0*/  F2FP.BF16.F32.PACK_AB R19, R27, R22 ;  /* 0x000000161b13723e */ /* 0x000fe400000010ff */
[----:B------:R-:W-:Y:S02]  /*6a00*/  F2FP.BF16.F32.PACK_AB R24, R25, R24 ;  /* 0x000000181918723e */ /* 0x000fe400000010ff */
[----:B------:R-:W-:Y:S01]  /*6a10*/  F2FP.BF16.F32.PACK_AB R25, R31, R26 ;  /* 0x0000001a1f19723e */ /* 0x000fe200000010ff */
[----:B------:R1:W-:Y:S01]  /*6a20*/  STS.128 [R65+0x20], R16 ;  /* 0x0000201041007388 */ /* 0x0003e20000000c00 */
[----:B------:R-:W-:Y:S02]  /*6a30*/  F2FP.BF16.F32.PACK_AB R26, R29, R28 ;  /* 0x0000001c1d1a723e */ /* 0x000fe400000010ff */
[----:B------:R-:W-:Y:S05]  /*6a40*/  F2FP.BF16.F32.PACK_AB R27, R35, R30 ;  /* 0x0000001e231b723e */ /* 0x000fea00000010ff */
[----:B------:R1:W-:Y:S01]  /*6a50*/  STS.128 [R64+0x10], R24 ;  /* 0x0000101840007388 */ /* 0x0003e20000000c00 */
[----:B------:R-:W-:Y:S01]  /*6a60*/  @!PT LDS RZ, [RZ] ;  /* 0x00000000fffff984 */ /* 0x000fe20000000800 */
[----:B------:R-:W-:Y:S01]  /*6a70*/  @!PT LDS RZ, [RZ] ;  /* 0x00000000fffff984 */ /* 0x000fe20000000800 */
[----:B------:R-:W-:Y:S01]  /*6a80*/  @!PT LDS RZ, [RZ] ;  /* 0x00000000fffff984 */ /* 0x000fe20000000800 */
[----:B------:R-:W-:Y:S01]  /*6a90*/  @!PT LDS RZ, [RZ] ;  /* 0x00000000fffff984 */ /* 0x000fe20000000800 */
[----:B------:R2:W-:Y:S07]  /*6aa0*/  MEMBAR.ALL.CTA ;  /* 0x0000000000007992 */ /* 0x0005ee0000008000 */
[----:B--2---:R-:W2:Y:S02]  /*6ab0*/  FENCE.VIEW.ASYNC.S ;  /* 0x00000000000073c6 */ /* 0x004ea40000000000 */
[----:B--2---:R-:W-:Y:S06]  /*6ac0*/  BAR.SYNC.DEFER_BLOCKING 0x1, 0x80 ;  /* 0x0042000000007b1d */ /* 0x004fec0000010000 */
[----:B------:R-:W-:Y:S05]  /*6ad0*/  @P0 BRA `(.L_x_108) ;  /* 0x00000000001c0947 */ /* 0x000fea0003800000 */
[----:B------:R-:W-:Y:S01]  /*6ae0*/  R2UR UR4, R72 ;  /* 0x00000000480472ca */ /* 0x000fe200000e0000 */
[----:B------:R-:W-:Y:S01]  /*6af0*/  UIADD3 UR6, UP0, UPT, UR54, 0x680, URZ ;  /* 0x0000068036067890 */ /* 0x000fe2000ff1e0ff */
[----:B------:R-:W-:Y:S03]  /*6b00*/  UMOV UR43, UR36 ;  /* 0x00000024002b7c82 */ /* 0x000fe60008000000 */
[----:B------:R-:W-:Y:S08]  /*6b10*/  UIADD3.X UR7, UPT, UPT, URZ, UR55, URZ, UP0, !UPT ;  /* 0x00000037ff077290 */ /* 0x000ff000087fe4ff */
[----:B------:R-:W-:Y:S09]  /*6b20*/  UIADD3 UR40, UPT, UPT, UR48, 0x200, UR4 ;  /* 0x0000020030287890 */ /* 0x000ff2000fffe004 */
[----:B------:R2:W-:Y:S02]  /*6b30*/  UTMASTG.3D [UR40], [UR6] ;  /* 0x00000028060073b5 */ /* 0x0005e40008010000 */
[----:B--2---:R0:W-:Y:S02]  /*6b40*/  UTMACMDFLUSH ;  /* 0x00000000000079b7 */ /* 0x0041e40000000000 */
.L_x_108:
[----:B------:R-:W-:Y:S05]  /*6b50*/  BSYNC.RECONVERGENT B0 ;  /* 0x0000000000007941 */ /* 0x000fea0003800200 */
.L_x_107:
[----:B------:R-:W-:Y:S01]  /*6b60*/  UIADD3 UR40, UPT, UPT, UR56, 0x1, URZ ;  /* 0x0000000138287890 */ /* 0x000fe2000fffe0ff */
[----:B------:R-:W-:Y:S03]  /*6b70*/  BSSY.RECONVERGENT B0, `(.L_x_109) ;  /* 0x0000005000007945 */ /* 0x000fe60003800200 */
[----:B------:R-:W-:Y:S04]  /*6b80*/  UISETP.NE.AND UP0, UPT, UR40, 0x3, UPT ;  /* 0x000000032800788c */ /* 0x000fe8000bf05270 */
[----:B------:R-:W-:Y:S01]  /*6b90*/  USEL UR43, UR40, URZ, UP0 ;  /* 0x000000ff282b7287 */ /* 0x000fe20008000000 */
[----:B------:R-:W-:Y:S11]  /*6ba0*/  @P0 BRA `(.L_x_110) ;  /* 0x0000000000040947 */ /* 0x000ff60003800000 */
[----:B------:R-:W-:Y:S04]  /*6bb0*/  DEPBAR.LE SB0, 0x1 ;  /* 0x000080400000791a */ /* 0x000fe80000000000 */
.L_x_110:
[----:B------:R-:W-:Y:S05]  /*6bc0*/  BSYNC.RECONVERGENT B0 ;  /* 0x0000000000007941 */ /* 0x000fea0003800200 */
.L_x_109:
[----:B------:R-:W-:Y:S01]  /*6bd0*/  BAR.SYNC.DEFER_BLOCKING 0x1, 0x80 ;  /* 0x0042000000007b1d */ /* 0x000fe20000010000 */
[----:B------:R-:W-:Y:S01]  /*6be0*/  ISETP.NE.AND P1, PT, R104, RZ, PT ;  /* 0x000000ff6800720c */ /* 0x000fe20003f25270 */
[----:B------:R-:W-:Y:S01]  /*6bf0*/  UISETP.NE.AND UP0, UPT, UR50, URZ, UPT ;  /* 0x000000ff3200728c */ /* 0x000fe2000bf05270 */
[----:B------:R-:W-:Y:S11]  /*6c00*/  LEA R2, R74, UR48, 0x3 ;  /* 0x000000304a027c11 */ /* 0x000ff6000f8e18ff */
[----:B------:R-:W-:Y:S01]  /*6c10*/  @P1 SHF.L.U32 R3, R107, 0x1f, RZ ;  /* 0x0000001f6b031819 */ /* 0x000fe200000006ff */
[----:B------:R-:W-:Y:S06]  /*6c20*/  BRA.U !UP0, `(.L_x_111) ;  /* 0x0000000108247547 */ /* 0x000fec000b800000 */
[----:B------:R-:W-:Y:S01]  /*6c30*/  IMAD.U32 R4, RZ, RZ, UR49 ;  /* 0x00000031ff047e24 */ /* 0x000fe2000f8e00ff */
[----:B------:R-:W-:Y:S01]  /*6c40*/  MOV R0, UR37 ;  /* 0x0000002500007c02 */ /* 0x000fe20008000f00 */
[----:B------:R-:W-:Y:S03]  /*6c50*/  UIADD3 UR49, UPT, UPT, UR49, 0x1, URZ ;  /* 0x0000000131317890 */ /* 0x000fe6000fffe0ff */
[----:B------:R-:W-:Y:S01]  /*6c60*/  @P1 LEA R4, R4, UR48, 0x3 ;  /* 0x0000003004041c11 */ /* 0x000fe2000f8e18ff */
[----:B------:R-:W-:Y:S04]  /*6c70*/  UISETP.NE.AND UP0, UPT, UR49, 0x3, UPT ;  /* 0x000000033100788c */ /* 0x000fe8000bf05270 */
[----:B------:R-:W-:Y:S01]  /*6c80*/  @P1 VIADD R4, R4, 0x118 ;  /* 0x0000011804041836 */ /* 0x000fe20000000000 */
[----:B------:R-:W-:Y:S04]  /*6c90*/  USEL UR49, UR49, URZ, UP0 ;  /* 0x000000ff31317287 */ /* 0x000fe80008000000 */
[----:B------:R-:W-:Y:S04]  /*6ca0*/  @P1 PRMT R0, R0, 0x654, R4 ;  /* 0x0000065400001816 */ /* 0x000fe80000000004 */
[----:B------:R2:W-:Y:S04]  /*6cb0*/  @P1 SYNCS.ARRIVE.TRANS64.RED.A1T0 RZ, [R0+URZ], RZ ;  /* 0x000000ff00ff19a7 */ /* 0x0005e800081004ff */
.L_x_111:
[----:B------:R-:W4:Y:S01]  /*6cc0*/  @P1 SYNCS.PHASECHK.TRANS64.TRYWAIT P0, [R2+URZ+0x100], R3 ;  /* 0x00010003020015a7 */ /* 0x000f2200080011ff */
[----:B------:R-:W-:Y:S01]  /*6cd0*/  BSSY B1, `(.L_x_112) ;  /* 0x0000015000017945 */ /* 0x000fe20003800000 */
[----:B----4-:R-:W-:Y:S03]  /*6ce0*/  @P1 SEL R75, RZ, 0x1, !P0 ;  /* 0x00000001ff4b1807 */ /* 0x010fe60004000000 */
[----:B------:R-:W-:Y:S05]  /*6cf0*/  @!P1 BRA `(.L_x_113) ;  /* 0x0000000000489947 */ /* 0x000fea0003800000 */
[----:B------:R-:W-:Y:S01]  /*6d00*/  ISETP.NE.AND P1, PT, R108, RZ, PT ;  /* 0x000000ff6c00720c */ /* 0x000fe20003f25270 */
[----:B------:R-:W-:Y:S01]  /*6d10*/  BSSY B0, `(.L_x_114) ;  /* 0x000000a000007945 */ /* 0x000fe20003800000 */
[----:B------:R-:W-:Y:S11]  /*6d20*/  ISETP.NE.AND P0, PT, R75, RZ, PT ;  /* 0x000000ff4b00720c */ /* 0x000ff60003f05270 */
[----:B------:R-:W-:Y:S04]  /*6d30*/  @P1 IMAD R74, R74, 0x2000, R99 ;  /* 0x000020004a4a1824 */ /* 0x000fe800078e0263 */
[----:B------:R-:W-:Y:S01]  /*6d40*/  @P1 IMAD.IADD R4, R106, 0x1, R74 ;  /* 0x000000016a041824 */ /* 0x000fe200078e024a */
[----:B------:R-:W-:Y:S03]  /*6d50*/  @P1 IADD3 R3, PT, PT, R105, R74, RZ ;  /* 0x0000004a69031210 */ /* 0x000fe60007ffe0ff */
[----:B--2---:R-:W-:Y:S01]  /*6d60*/  @P1 IMAD.IADD R0, R98, 0x1, R4 ;  /* 0x0000000162001824 */ /* 0x004fe200078e0204 */
[----:B------:R-:W-:Y:S06]  /*6d70*/  @P0 BRA `(.L_x_115) ;  /* 0x00000000000c0947 */ /* 0x000fec0003800000 */
[----:B------:R-:W-:Y:S04]  /*6d80*/  SHF.L.U32 R107, R107, 0x1f, RZ ;  /* 0x0000001f6b6b7819 */ /* 0x000fe800000006ff */
[----:B------:R-:W2:Y:S02]  /*6d90*/  SYNCS.PHASECHK.TRANS64.TRYWAIT P0, [R2+URZ+0x100], R107 ;  /* 0x0001006b020075a7 */ /* 0x000ea400080011ff */
[----:B--2---:R-:W-:Y:S05]  /*6da0*/  @!P0 BRA `(.L_x_116) ;  /* 0x0000001c00488947 */ /* 0x004fea0003800000 */
.L_x_115:
[----:B------:R-:W-:Y:S05]  /*6db0*/  BSYNC B0 ;  /* 0x0000000000007941 */ /* 0x000fea0003800000 */
.L_x_114:
[----:B------:R-:W-:Y:S11]  /*6dc0*/  ISETP.NE.AND P0, PT, R108, RZ, PT ;  /* 0x000000ff6c00720c */ /* 0x000ff60003f05270 */
[----:B------:R-:W-:Y:S02]  /*6dd0*/  @!UPT UIADD3 URZ, UPT, UPT, URZ, URZ, URZ ;  /* 0x000000fffffff290 */ /* 0x000fe4000fffe0ff */
[----:B------:R4:W1:Y:S04]  /*6de0*/  @P0 LDS.128 R56, [R74] ;  /* 0x000000004a380984 */ /* 0x0008680000000c00 */
[----:B------:R4:W1:Y:S04]  /*6df0*/  @P0 LDS.128 R68, [R3+0x20] ;  /* 0x0000200003440984 */ /* 0x0008680000000c00 */
[----:B------:R4:W1:Y:S04]  /*6e00*/  @P0 LDS.128 R60, [R4+0x10] ;  /* 0x00001000043c0984 */ /* 0x0008680000000c00 */
[----:B------:R4:W1:Y:S02]  /*6e10*/  @P0 LDS.128 R76, [R0+0x10] ;  /* 0x00001000004c0984 */ /* 0x0008640000000c00 */
.L_x_113:
[----:B------:R-:W-:Y:S05]  /*6e20*/  BSYNC B1 ;  /* 0x0000000000017941 */ /* 0x000fea0003800000 */
.L_x_112:
[----:B--2-4-:R-:W-:Y:S05]  /*6e30*/  VIADD R0, R48, 0x20 ;  /* 0x0000002030007836 */ /* 0x014fea0000000000 */
[----:B------:R-:W-:Y:S04]  /*6e40*/  SHF.R.U32.HI R0, RZ, 0x15, R0 ;  /* 0x00000015ff007819 */ /* 0x000fe80000011600 */
[----:B------:R-:W-:Y:S11]  /*6e50*/  LOP3.LUT P0, RZ, R0, 0x3, R92, 0x48, !PT ;  /* 0x0000000300ff7812 */ /* 0x000ff6000780485c */
[----:B------:R-:W-:Y:S02]  /*6e60*/  @!UPT UIADD3 URZ, UPT, UPT, URZ, URZ, URZ ;  /* 0x000000fffffff290 */ /* 0x000fe4000fffe0ff */
[----:B------:R-:W-:Y:S05]  /*6e70*/  @!P0 BRA `(.L_x_117) ;  /* 0x0000000000408947 */ /* 0x000fea0003800000 */
[----:B------:R-:W2:Y:S01]  /*6e80*/  LDCU.64 UR8, c[0x4][0x70] ;  /* 0x01000e00ff0877ac */ /* 0x000ea20008000a00 */
[----:B------:R-:W-:Y:S01]  /*6e90*/  MOV R3, 0x0 ;  /* 0x0000000000037802 */ /* 0x000fe20000000f00 */
[----:B------:R-:W-:Y:S02]  /*6ea0*/  HFMA2 R12, -RZ, RZ, 0, 5.9604644775390625e-08 ;  /* 0x00000001ff0c7431 */ /* 0x000fe400000001ff */
[----:B-1----:R-:W-:Y:S02]  /*6eb0*/  IMAD.MOV.U32 R8, RZ, RZ, 0x192 ;  /* 0x00000192ff087424 */ /* 0x002fe400078e00ff */
[----:B------:R-:W-:Y:S01]  /*6ec0*/  IMAD.MOV.U32 R13, RZ, RZ, RZ ;  /* 0x000000ffff0d7224 */ /* 0x000fe200078e00ff */
[----:B------:R-:W1:Y:S01]  /*6ed0*/  LDCU.64 UR6, c[0x4][0x78] ;  /* 0x01000f00ff0677ac */ /* 0x000e620008000a00 */
[----:B------:R-:W4:Y:S01]  /*6ee0*/  LDC.64 R2, c[0x4][R3] ;  /* 0x0100000003027b82 */ /* 0x000f220000000a00 */
[----:B------:R-:W5:Y:S01]  /*6ef0*/  LDCU.64 UR4, c[0x4][0x10] ;  /* 0x01000200ff0477ac */ /* 0x000f620008000a00 */
[----:B--2---:R-:W-:Y:S01]  /*6f00*/  MOV R5, UR9 ;  /* 0x0000000900057c02 */ /* 0x004fe20008000f00 */
[----:B------:R-:W-:Y:S01]  /*6f10*/  IMAD.U32 R4, RZ, RZ, UR8 ;  /* 0x00000008ff047e24 */ /* 0x000fe2000f8e00ff */
[----:B-1----:R-:W-:Y:S01]  /*6f20*/  MOV R7, UR7 ;  /* 0x0000000700077c02 */ /* 0x002fe20008000f00 */
[----:B------:R-:W-:Y:S01]  /*6f30*/  IMAD.U32 R6, RZ, RZ, UR6 ;  /* 0x00000006ff067e24 */ /* 0x000fe2000f8e00ff */
[----:B-----5:R-:W-:Y:S01]  /*6f40*/  MOV R11, UR5 ;  /* 0x00000005000b7c02 */ /* 0x020fe20008000f00 */
[----:B------:R-:W-:Y:S02]  /*6f50*/  IMAD.U32 R10, RZ, RZ, UR4 ;  /* 0x00000004ff0a7e24 */ /* 0x000fe4000f8e00ff */
[----:B------:R-:W-:Y:S07]  /*6f60*/  LEPC R20, `(.L_x_117) ;  /* 0x000000001014794e */ /* 0x000fee0000000000 */
[----:B---34-:R-:W-:Y:S05]  /*6f70*/  CALL.ABS.NOINC R2 ;  /* 0x0000000002007343 */ /* 0x018fea0003c00000 */
.L_x_117:
[----:B------:R-:W-:Y:S01]  /*6f80*/  ISETP.NE.AND P0, PT, R100, RZ, PT ;  /* 0x000000ff6400720c */ /* 0x000fe20003f05270 */
[----:B------:R-:W-:Y:S05]  /*6f90*/  WARPSYNC.ALL ;  /* 0x0000000000007948 */ /* 0x000fea0003800000 */
[----:B------:R-:W-:Y:S01]  /*6fa0*/  R2UR UR4, R48 ;  /* 0x00000000300472ca */ /* 0x000fe200000e0000 */
[----:B------:R-:W-:Y:S01]  /*6fb0*/  USHF.L.U32 UR8, UR43, 0xd, URZ ;  /* 0x0000000d2b087899 */ /* 0x000fe200080006ff */
[----:B------:R-:W-:Y:S01]  /*6fc0*/  R2UR UR5, R73 ;  /* 0x00000000490572ca */ /* 0x000fe200000e0000 */
[----:B------:R-:W-:Y:S01]  /*6fd0*/  BSSY.RECONVERGENT B0, `(.L_x_118) ;  /* 0x000008e000007945 */ /* 0x000fe20003800200 */
[C---:B-1----:R-:W-:Y:S02]  /*6fe0*/  SHF.L.U32 R0, R56.reuse, 0x10, RZ ;  /* 0x0000001038007819 */ /* 0x042fe400000006ff */
[----:B------:R-:W-:Y:S02]  /*6ff0*/  LOP3.LUT R2, R56, 0xffff0000, RZ, 0xc0, !PT ;  /* 0xffff000038027812 */ /* 0x000fe400078ec0ff */
[C---:B------:R-:W-:Y:S02]  /*7000*/  SHF.L.U32 R3, R57.reuse, 0x10, RZ ;  /* 0x0000001039037819 */ /* 0x040fe400000006ff */
[----:B------:R-:W-:Y:S02]  /*7010*/  LOP3.LUT R48, R57, 0xffff0000, RZ, 0xc0, !PT ;  /* 0xffff000039307812 */ /* 0x000fe400078ec0ff */
[C---:B------:R-:W-:Y:S01]  /*7020*/  SHF.L.U32 R50, R58.reuse, 0x10, RZ ;  /* 0x000000103a327819 */ /* 0x040fe200000006ff */
[----:B------:R-:W1:Y:S01]  /*7030*/  LDTM.x32 R4, tmem[UR4+0x20] ;  /* 0x00002004000479ee */ /* 0x000e6200082c0000 */
[----:B------:R-:W-:Y:S01]  /*7040*/  LOP3.LUT R51, R58, 0xffff0000, RZ, 0xc0, !PT ;  /* 0xffff00003a337812 */ /* 0x000fe200078ec0ff */
[----:B------:R-:W-:Y:S01]  /*7050*/  NOP ;  /* 0x0000000000007918 */ /* 0x000fe20000000000 */
[C---:B------:R-:W-:Y:S01]  /*7060*/  SHF.L.U32 R52, R59.reuse, 0x10, RZ ;  /* 0x000000103b347819 */ /* 0x040fe200000006ff */
[----:B------:R-:W-:Y:S01]  /*7070*/  UIADD3 UR5, UPT, UPT, UR5, 0x180, URZ ;  /* 0x0000018005057890 */ /* 0x000fe2000fffe0ff */
[----:B------:R-:W-:Y:S02]  /*7080*/  LOP3.LUT R53, R59, 0xffff0000, RZ, 0xc0, !PT ;  /* 0xffff00003b357812 */ /* 0x000fe400078ec0ff */
[C---:B------:R-:W-:Y:S01]  /*7090*/  SHF.L.U32 R54, R60.reuse, 0x10, RZ ;  /* 0x000000103c367819 */ /* 0x040fe200000006ff */
[----:B------:R-:W-:Y:S01]  /*70a0*/  UPRMT UR5, UR37, 0x654, UR5 ;  /* 0x0000065425057896 */ /* 0x000fe20008000005 */
[----:B------:R-:W-:Y:S02]  /*70b0*/  LOP3.LUT R55, R60, 0xffff0000, RZ, 0xc0, !PT ;  /* 0xffff00003c377812 */ /* 0x000fe400078ec0ff */
[C---:B------:R-:W-:Y:S02]  /*70c0*/  SHF.L.U32 R56, R61.reuse, 0x10, RZ ;  /* 0x000000103d387819 */ /* 0x040fe400000006ff */
[----:B------:R-:W-:Y:S02]  /*70d0*/  LOP3.LUT R57, R61, 0xffff0000, RZ, 0xc0, !PT ;  /* 0xffff00003d397812 */ /* 0x000fe400078ec0ff */
[C---:B------:R-:W-:Y:S02]  /*70e0*/  SHF.L.U32 R58, R62.reuse, 0x10, RZ ;  /* 0x000000103e3a7819 */ /* 0x040fe400000006ff */
[----:B------:R-:W-:Y:S01]  /*70f0*/  LOP3.LUT R59, R62, 0xffff0000, RZ, 0xc0, !PT ;  /* 0xffff00003e3b7812 */ /* 0x000fe200078ec0ff */
[----:B-1----:R-:W-:Y:S01]  /*7100*/  SYNCS.ARRIVE.TRANS64.RED.A1T0 RZ, [UR5], RZ ;  /* 0x000000ffffff79a7 */ /* 0x002fe20008100405 */
[C---:B------:R-:W-:Y:S02]  /*7110*/  SHF.L.U32 R60, R63.reuse, 0x10, RZ ;  /* 0x000000103f3c7819 */ /* 0x040fe400000006ff */
[----:B------:R-:W-:Y:S02]  /*7120*/  LOP3.LUT R61, R63, 0xffff0000, RZ, 0xc0, !PT ;  /* 0xffff00003f3d7812 */ /* 0x000fe400078ec0ff */
[C---:B------:R-:W-:Y:S01]  /*7130*/  SHF.L.U32 R62, R68.reuse, 0x10, RZ ;  /* 0x00000010443e7819 */ /* 0x040fe200000006ff */
[C---:B------:R-:W-:Y:S01]  /*7140*/  FMUL R4, R47.reuse, R4 ;  /* 0x000000042f047220 */ /* 0x040fe20000400000 */
[----:B------:R-:W-:Y:S01]  /*7150*/  LOP3.LUT R63, R68, 0xffff0000, RZ, 0xc0, !PT ;  /* 0xffff0000443f7812 */ /* 0x000fe200078ec0ff */
[----:B------:R-:W-:Y:S01]  /*7160*/  FMUL R5, R47, R5 ;  /* 0x000000052f057220 */ /* 0x000fe20000400000 */
[----:B---3--:R-:W-:Y:S01]  /*7170*/  SHF.L.U32 R64, R69, 0x10, RZ ;  /* 0x0000001045407819 */ /* 0x008fe200000006ff */
[----:B------:R-:W-:Y:S01]  /*7180*/  FMUL R6, R47, R6 ;  /* 0x000000062f067220 */ /* 0x000fe20000400000 */
[----:B------:R-:W-:Y:S01]  /*7190*/  LOP3.LUT R65, R69, 0xffff0000, RZ, 0xc0, !PT ;  /* 0xffff000045417812 */ /* 0x000fe200078ec0ff */
[----:B------:R-:W-:Y:S01]  /*71a0*/  FMUL R7, R47, R7 ;  /* 0x000000072f077220 */ /* 0x000fe20000400000 */
[----:B------:R-:W-:Y:S01]  /*71b0*/  SHF.L.U32 R66, R70, 0x10, RZ ;  /* 0x0000001046427819 */ /* 0x000fe200000006ff */
[----:B------:R-:W-:Y:S01]  /*71c0*/  FFMA R4, R49, R0, R4 ;  /* 0x0000000031047223 */ /* 0x000fe20000000004 */
[C---:B------:R-:W-:Y:S01]  /*71d0*/  SHF.L.U32 R74, R78.reuse, 0x10, RZ ;  /* 0x000000104e4a7819 */ /* 0x040fe200000006ff */
[----:B------:R-:W-:Y:S01]  /*71e0*/  FMUL R8, R47, R8 ;  /* 0x000000082f087220 */ /* 0x000fe20000400000 */
[----:B------:R-:W-:Y:S01]  /*71f0*/  LOP3.LUT R75, R78, 0xffff0000, RZ, 0xc0, !PT ;  /* 0xffff00004e4b7812 */ /* 0x000fe200078ec0ff */
[C---:B------:R-:W-:Y:S01]  /*7200*/  FFMA R5, R49.reuse, R2, R5 ;  /* 0x0000000231057223 */ /* 0x040fe20000000005 */
[----:B------:R-:W-:Y:S01]  /*7210*/  LOP3.LUT R67, R70, 0xffff0000, RZ, 0xc0, !PT ;  /* 0xffff000046437812 */ /* 0x000fe200078ec0ff */
[C---:B------:R-:W-:Y:S01]  /*7220*/  FFMA R6, R49.reuse, R3, R6 ;  /* 0x0000000331067223 */ /* 0x040fe20000000006 */
[----:B------:R-:W-:Y:S01]  /*7230*/  FFMA R7, R49, R48, R7 ;  /* 0x0000003031077223 */ /* 0x000fe20000000007 */
[----:B------:R-:W-:Y:S01]  /*7240*/  IADD3 R78, PT, PT, R99, UR8, RZ ;  /* 0x00000008634e7c10 */ /* 0x000fe2000fffe0ff */
[----:B------:R-:W-:Y:S01]  /*7250*/  FFMA R8, R49, R50, R8 ;  /* 0x0000003231087223 */ /* 0x000fe20000000008 */
[----:B------:R-:W-:Y:S01]  /*7260*/  F2FP.BF16.F32.PACK_AB R4, R5, R4 ;  /* 0x000000040504723e */ /* 0x000fe200000010ff */
[----:B------:R-:W-:Y:S01]  /*7270*/  FMUL R9, R47, R9 ;  /* 0x000000092f097220 */ /* 0x000fe20000400000 */
[----:B------:R-:W-:Y:S01]  /*7280*/  F2FP.BF16.F32.PACK_AB R5, R7, R6 ;  /* 0x000000060705723e */ /* 0x000fe200000010ff */
[----:B------:R-:W-:Y:S01]  /*7290*/  FMUL R0, R47, R10 ;  /* 0x0000000a2f007220 */ /* 0x000fe20000400000 */
[-C--:B------:R-:W-:Y:S01]  /*72a0*/  IADD3 R106, PT, PT, R106, R78.reuse, RZ ;  /* 0x0000004e6a6a7210 */ /* 0x080fe20007ffe0ff */
[----:B------:R-:W-:Y:S01]  /*72b0*/  FFMA R9, R49, R51, R9 ;  /* 0x0000003331097223 */ /* 0x000fe20000000009 */
[----:B------:R-:W-:Y:S01]  /*72c0*/  IADD3 R105, PT, PT, R105, R78, RZ ;  /* 0x0000004e69697210 */ /* 0x000fe20007ffe0ff */
[----:B------:R-:W-:Y:S01]  /*72d0*/  FFMA R0, R49, R52, R0 ;  /* 0x0000003431007223 */ /* 0x000fe20000000000 */
[C---:B------:R-:W-:Y:S01]  /*72e0*/  FMUL R2, R47.reuse, R11 ;  /* 0x0000000b2f027220 */ /* 0x040fe20000400000 */
[----:B------:R-:W-:Y:S01]  /*72f0*/  FMUL R3, R47, R12 ;  /* 0x0000000c2f037220 */ /* 0x000fe20000400000 */
[----:B------:R-:W-:Y:S01]  /*7300*/  F2FP.BF16.F32.PACK_AB R6, R9, R8 ;  /* 0x000000080906723e */ /* 0x000fe200000010ff */
[----:B------:R-:W-:Y:S01]  /*7310*/  FMUL R10, R47, R13 ;  /* 0x0000000d2f0a7220 */ /* 0x000fe20000400000 */
[C---:B------:R-:W-:Y:S01]  /*7320*/  FFMA R2, R49.reuse, R53, R2 ;  /* 0x0000003531027223 */ /* 0x040fe20000000002 */
[----:B------:R-:W-:Y:S01]  /*7330*/  FFMA R3, R49, R54, R3 ;  /* 0x0000003631037223 */ /* 0x000fe20000000003 */
[----:B------:R-:W-:Y:S01]  /*7340*/  FMUL R11, R47, R14 ;  /* 0x0000000e2f0b7220 */ /* 0x000fe20000400000 */
[----:B------:R-:W-:Y:S01]  /*7350*/  FFMA R10, R49, R55, R10 ;  /* 0x00000037310a7223 */ /* 0x000fe2000000000a */
[C---:B------:R-:W-:Y:S01]  /*7360*/  FMUL R15, R47.reuse, R15 ;  /* 0x0000000f2f0f7220 */ /* 0x040fe20000400000 */
[C---:B------:R-:W-:Y:S01]  /*7370*/  FMUL R12, R47.reuse, R16 ;  /* 0x000000102f0c7220 */ /* 0x040fe20000400000 */
[----:B------:R-:W-:Y:S01]  /*7380*/  FMUL R13, R47, R17 ;  /* 0x000000112f0d7220 */ /* 0x000fe20000400000 */
[----:B------:R-:W-:Y:S01]  /*7390*/  FFMA R11, R49, R56, R11 ;  /* 0x00000038310b7223 */ /* 0x000fe2000000000b */
[----:B------:R-:W-:Y:S01]  /*73a0*/  FMUL R14, R47, R18 ;  /* 0x000000122f0e7220 */ /* 0x000fe20000400000 */
[----:B------:R-:W-:Y:S01]  /*73b0*/  FFMA R15, R49, R57, R15 ;  /* 0x00000039310f7223 */ /* 0x000fe2000000000f */
[----:B------:R-:W-:Y:S01]  /*73c0*/  FMUL R19, R47, R19 ;  /* 0x000000132f137220 */ /* 0x000fe20000400000 */
[----:B------:R-:W-:Y:S01]  /*73d0*/  F2FP.BF16.F32.PACK_AB R7, R2, R0 ;  /* 0x000000000207723e */ /* 0x000fe200000010ff */
[----:B------:R-:W-:Y:S01]  /*73e0*/  FFMA R12, R49, R58, R12 ;  /* 0x0000003a310c7223 */ /* 0x000fe2000000000c */
[----:B------:R-:W-:Y:S01]  /*73f0*/  FMUL R16, R47, R20 ;  /* 0x000000142f107220 */ /* 0x000fe20000400000 */
[----:B------:R-:W-:Y:S01]  /*7400*/  FFMA R13, R49, R59, R13 ;  /* 0x0000003b310d7223 */ /* 0x000fe2000000000d */
[----:B------:R-:W-:Y:S01]  /*7410*/  FMUL R17, R47, R21 ;  /* 0x000000152f117220 */ /* 0x000fe20000400000 */
[----:B------:R1:W-:Y:S01]  /*7420*/  STS.128 [R99+UR8], R4 ;  /* 0x0000000463007988 */ /* 0x0003e20008000c08 */
[----:B------:R-:W-:Y:S01]  /*7430*/  SHF.L.U32 R68, R71, 0x10, RZ ;  /* 0x0000001047447819 */ /* 0x000fe200000006ff */
[----:B------:R-:W-:Y:S01]  /*7440*/  FFMA R14, R49, R60, R14 ;  /* 0x0000003c310e7223 */ /* 0x000fe2000000000e */
[----:B------:R-:W-:Y:S01]  /*7450*/  LOP3.LUT R69, R71, 0xffff0000, RZ, 0xc0, !PT ;  /* 0xffff000047457812 */ /* 0x000fe200078ec0ff */
[----:B------:R-:W-:Y:S01]  /*7460*/  FMUL R18, R47, R22 ;  /* 0x000000162f127220 */ /* 0x000fe20000400000 */
[----:B------:R-:W-:Y:S01]  /*7470*/  SHF.L.U32 R70, R76, 0x10, RZ ;  /* 0x000000104c467819 */ /* 0x000fe200000006ff */
[----:B------:R-:W-:Y:S01]  /*7480*/  FFMA R19, R49, R61, R19 ;  /* 0x0000003d31137223 */ /* 0x000fe20000000013 */
[----:B------:R-:W-:Y:S01]  /*7490*/  FMUL R23, R47, R23 ;  /* 0x000000172f177220 */ /* 0x000fe20000400000 */
[----:B------:R-:W-:Y:S01]  /*74a0*/  FFMA R16, R49, R62, R16 ;  /* 0x0000003e31107223 */ /* 0x000fe20000000010 */
[----:B------:R-:W-:Y:S01]  /*74b0*/  FMUL R20, R47, R24 ;  /* 0x000000182f147220 */ /* 0x000fe20000400000 */
[----:B------:R-:W-:Y:S01]  /*74c0*/  FFMA R17, R49, R63, R17 ;  /* 0x0000003f31117223 */ /* 0x000fe20000000011 */
[----:B------:R-:W-:Y:S01]  /*74d0*/  FMUL R21, R47, R25 ;  /* 0x000000192f157220 */ /* 0x000fe20000400000 */
[----:B------:R-:W-:Y:S01]  /*74e0*/  FFMA R18, R49, R64, R18 ;  /* 0x0000004031127223 */ /* 0x000fe20000000012 */
[----:B------:R-:W-:Y:S01]  /*74f0*/  FMUL R22, R47, R26 ;  /* 0x0000001a2f167220 */ /* 0x000fe20000400000 */
[----:B------:R-:W-:Y:S01]  /*7500*/  F2FP.BF16.F32.PACK_AB R8, R10, R3 ;  /* 0x000000030a08723e */ /* 0x000fe200000010ff */
[----:B------:R-:W-:Y:S01]  /*7510*/  FFMA R23, R49, R65, R23 ;  /* 0x0000004131177223 */ /* 0x000fe20000000017 */
[----:B------:R-:W-:Y:S01]  /*7520*/  F2FP.BF16.F32.PACK_AB R9, R15, R11 ;  /* 0x0000000b0f09723e */ /* 0x000fe200000010ff */
[----:B------:R-:W-:Y:S01]  /*7530*/  FMUL R27, R47, R27 ;  /* 0x0000001b2f1b7220 */ /* 0x000fe20000400000 */
[----:B------:R-:W-:Y:S01]  /*7540*/  F2FP.BF16.F32.PACK_AB R10, R13, R12 ;  /* 0x0000000c0d0a723e */ /* 0x000fe200000010ff */
[----:B------:R-:W-:Y:S01]  /*7550*/  FFMA R20, R49, R66, R20 ;  /* 0x0000004231147223 */ /* 0x000fe20000000014 */
[----:B------:R-:W-:Y:S01]  /*7560*/  F2FP.BF16.F32.PACK_AB R11, R19, R14 ;  /* 0x0000000e130b723e */ /* 0x000fe200000010ff */
[----:B------:R-:W-:Y:S01]  /*7570*/  FMUL R24, R47, R28 ;  /* 0x0000001c2f187220 */ /* 0x000fe20000400000 */
[----:B------:R-:W-:Y:S01]  /*7580*/  LOP3.LUT R71, R76, 0xffff0000, RZ, 0xc0, !PT ;  /* 0xffff00004c477812 */ /* 0x000fe200078ec0ff */
[----:B------:R-:W-:Y:S01]  /*7590*/  FFMA R21, R49, R67, R21 ;  /* 0x0000004331157223 */ /* 0x000fe20000000015 */
[----:B------:R-:W-:Y:S01]  /*75a0*/  SHF.L.U32 R72, R77, 0x10, RZ ;  /* 0x000000104d487819 */ /* 0x000fe200000006ff */
[----:B------:R1:W-:Y:S01]  /*75b0*/  STS.128 [R106+0x10], R8 ;  /* 0x000010086a007388 */ /* 0x0003e20000000c00 */
[----:B------:R-:W-:Y:S01]  /*75c0*/  FMUL R25, R47, R29 ;  /* 0x0000001d2f197220 */ /* 0x000fe20000400000 */
[----:B------:R-:W-:Y:S01]  /*75d0*/  FFMA R22, R49, R68, R22 ;  /* 0x0000004431167223 */ /* 0x000fe20000000016 */
[----:B------:R-:W-:Y:S01]  /*75e0*/  LOP3.LUT R73, R77, 0xffff0000, RZ, 0xc0, !PT ;  /* 0xffff00004d497812 */ /* 0x000fe200078ec0ff */
[----:B------:R-:W-:Y:S01]  /*75f0*/  FMUL R26, R47, R30 ;  /* 0x0000001e2f1a7220 */ /* 0x000fe20000400000 */
[----:B------:R-:W-:Y:S01]  /*7600*/  FFMA R27, R49, R69, R27 ;  /* 0x00000045311b7223 */ /* 0x000fe2000000001b */
[----:B------:R-:W-:Y:S01]  /*7610*/  FMUL R31, R47, R31 ;  /* 0x0000001f2f1f7220 */ /* 0x000fe20000400000 */
[----:B------:R-:W-:Y:S01]  /*7620*/  FFMA R24, R49, R70, R24 ;  /* 0x0000004631187223 */ /* 0x000fe20000000018 */
[----:B------:R-:W-:Y:S01]  /*7630*/  FMUL R28, R47, R32 ;  /* 0x000000202f1c7220 */ /* 0x000fe20000400000 */
[----:B------:R-:W-:Y:S01]  /*7640*/  FFMA R25, R49, R71, R25 ;  /* 0x0000004731197223 */ /* 0x000fe20000000019 */
[----:B------:R-:W-:Y:S01]  /*7650*/  SHF.L.U32 R76, R79, 0x10, RZ ;  /* 0x000000104f4c7819 */ /* 0x000fe200000006ff */
[----:B------:R-:W-:Y:S01]  /*7660*/  FMUL R29, R47, R33 ;  /* 0x000000212f1d7220 */ /* 0x000fe20000400000 */
[----:B------:R-:W-:Y:S01]  /*7670*/  F2FP.BF16.F32.PACK_AB R16, R17, R16 ;  /* 0x000000101110723e */ /* 0x000fe200000010ff */
[----:B------:R-:W-:Y:S01]  /*7680*/  FFMA R26, R49, R72, R26 ;  /* 0x00000048311a7223 */ /* 0x000fe2000000001a */
[----:B------:R-:W-:Y:S01]  /*7690*/  LOP3.LUT R77, R79, 0xffff0000, RZ, 0xc0, !PT ;  /* 0xffff00004f4d7812 */ /* 0x000fe200078ec0ff */
[----:B------:R-:W-:Y:S01]  /*76a0*/  FMUL R30, R47, R34 ;  /* 0x000000222f1e7220 */ /* 0x000fe20000400000 */
[----:B------:R-:W-:Y:S01]  /*76b0*/  F2FP.BF16.F32.PACK_AB R17, R23, R18 ;  /* 0x000000121711723e */ /* 0x000fe200000010ff */
[----:B------:R-:W-:Y:S01]  /*76c0*/  FFMA R31, R49, R73, R31 ;  /* 0x00000049311f7223 */ /* 0x000fe2000000001f */
[----:B------:R-:W-:Y:S01]  /*76d0*/  FMUL R35, R47, R35 ;  /* 0x000000232f237220 */ /* 0x000fe20000400000 */
[----:B------:R-:W-:Y:S01]  /*76e0*/  F2FP.BF16.F32.PACK_AB R18, R21, R20 ;  /* 0x000000141512723e */ /* 0x000fe200000010ff */
[----:B------:R-:W-:Y:S01]  /*76f0*/  FFMA R28, R49, R74, R28 ;  /* 0x0000004a311c7223 */ /* 0x000fe2000000001c */
[----:B------:R-:W-:Y:S01]  /*7700*/  F2FP.BF16.F32.PACK_AB R19, R27, R22 ;  /* 0x000000161b13723e */ /* 0x000fe200000010ff */
[C---:B------:R-:W-:Y:S01]  /*7710*/  FFMA R29, R49.reuse, R75, R29 ;  /* 0x0000004b311d7223 */ /* 0x040fe2000000001d */
[C---:B------:R-:W-:Y:S01]  /*7720*/  FFMA R30, R49.reuse, R76, R30 ;  /* 0x0000004c311e7223 */ /* 0x040fe2000000001e */
[----:B------:R-:W-:Y:S01]  /*7730*/  FFMA R35, R49, R77, R35 ;  /* 0x0000004d31237223 */ /* 0x000fe20000000023 */
[----:B------:R-:W-:Y:S01]  /*7740*/  F2FP.BF16.F32.PACK_AB R24, R25, R24 ;  /* 0x000000181918723e */ /* 0x000fe200000010ff */
[----:B------:R1:W-:Y:S01]  /*7750*/  STS.128 [R105+0x20], R16 ;  /* 0x0000201069007388 */ /* 0x0003e20000000c00 */
[----:B------:R-:W-:Y:S02]  /*7760*/  F2FP.BF16.F32.PACK_AB R25, R31, R26 ;  /* 0x0000001a1f19723e */ /* 0x000fe400000010ff */
[----:B------:R-:W-:Y:S02]  /*7770*/  F2FP.BF16.F32.PACK_AB R26, R29, R28 ;  /* 0x0000001c1d1a723e */ /* 0x000fe400000010ff */
[----:B------:R-:W-:Y:S02]  /*7780*/  F2FP.BF16.F32.PACK_AB R27, R35, R30 ;  /* 0x0000001e231b723e */ /* 0x000fe400000010ff */
[----:B------:R-:W-:Y:S05]  /*7790*/  IADD3 R0, PT, PT, R98, R106, RZ ;  /* 0x0000006a62007210 */ /* 0x000fea0007ffe0ff */
        /* <DEDUP_REMOVED lines=9> */
[----:B------:R-:W-:Y:S02]  /*7830*/  UIADD3 UR10, UP0, UPT, UR54, 0x680, URZ ;  /* 0x00000680360a7890 */ /* 0x000fe4000ff1e0ff */
[----:B------:R-:W-:Y:S02]  /*7840*/  UIADD3 UR5, UPT, UPT, UR41, 0x20, URZ ;  /* 0x0000002029057890 */ /* 0x000fe4000fffe0ff */
[----:B------:R-:W-:Y:S02]  /*7850*/  UIADD3 UR4, UPT, UPT, UR48, 0x200, UR8 ;  /* 0x0000020030047890 */ /* 0x000fe4000fffe008 */
[----:B------:R-:W-:Y:S01]  /*7860*/  UIADD3.X UR11, UPT, UPT, URZ, UR55, URZ, UP0, !UPT ;  /* 0x00000037ff0b7290 */ /* 0x000fe200087fe4ff */
[----:B------:R-:W-:Y:S01]  /*7870*/  UMOV UR6, UR42 ;  /* 0x0000002a00067c82 */ /* 0x000fe20008000000 */
[----:B------:R-:W-:Y:S07]  /*7880*/  UMOV UR7, UR36 ;  /* 0x0000002400077c82 */ /* 0x000fee0008000000 */
[----:B------:R2:W-:Y:S02]  /*7890*/  UTMASTG.3D [UR4], [UR10] ;  /* 0x000000040a0073b5 */ /* 0x0005e40008010000 */
[----:B--2---:R0:W-:Y:S02]  /*78a0*/  UTMACMDFLUSH ;  /* 0x00000000000079b7 */ /* 0x0041e40000000000 */
.L_x_119:
[----:B------:R-:W-:Y:S05]  /*78b0*/  BSYNC.RECONVERGENT B0 ;  /* 0x0000000000007941 */ /* 0x000fea0003800200 */
.L_x_118:
[----:B------:R-:W-:Y:S01]  /*78c0*/  UIADD3 UR43, UPT, UPT, UR43, 0x1, URZ ;  /* 0x000000012b2b7890 */ /* 0x000fe2000fffe0ff */
[----:B------:R-:W-:Y:S03]  /*78d0*/  BSSY.RECONVERGENT B0, `(.L_x_120) ;  /* 0x0000008000007945 */ /* 0x000fe60003800200 */
[----:B------:R-:W-:Y:S04]  /*78e0*/  UISETP.NE.AND UP0, UPT, UR43, 0x3, UPT ;  /* 0x000000032b00788c */ /* 0x000fe8000bf05270 */
[----:B------:R-:W-:Y:S02]  /*78f0*/  UISETP.EQ.XOR UP1, UPT, UR40, 0x3, !UP0 ;  /* 0x000000032800788c */ /* 0x000fe4000c722a70 */
[----:B------:R-:W-:Y:S02]  /*7900*/  USEL UR56, UR43, URZ, UP0 ;  /* 0x000000ff2b387287 */ /* 0x000fe40008000000 */
[----:B------:R-:W-:Y:S04]  /*7910*/  USEL UR4, URZ, 0x1, !UP1 ;  /* 0x00000001ff047887 */ /* 0x000fe8000c800000 */
[----:B------:R-:W-:Y:S01]  /*7920*/  ULOP3.LUT UR51, UR51, UR4, URZ, 0x3c, !UPT ;  /* 0x0000000433337292 */ /* 0x000fe2000f8e3cff */
[----:B------:R-:W-:Y:S11]  /*7930*/  @P0 BRA `(.L_x_121) ;  /* 0x0000000000040947 */ /* 0x000ff60003800000 */
[----:B------:R-:W-:Y:S04]  /*7940*/  DEPBAR.LE SB0, 0x1 ;  /* 0x000080400000791a */ /* 0x000fe80000000000 */
.L_x_121:
[----:B------:R-:W-:Y:S05]  /*7950*/  BSYNC.RECONVERGENT B0 ;  /* 0x0000000000007941 */ /* 0x000fea0003800200 */
.L_x_120:
[----:B------:R-:W-:Y:S01]  /*7960*/  BAR.SYNC.DEFER_BLOCKING 0x1, 0x80 ;  /* 0x0042000000007b1d */ /* 0x000fe20000010000 */
[----:B------:R-:W-:Y:S01]  /*7970*/  UISETP.NE.AND UP0, UPT, UR50, -0x2, UPT ;  /* 0xfffffffe3200788c */ /* 0x000fe2000bf05270 */
[----:B------:R-:W-:Y:S08]  /*7980*/  IADD3 R45, PT, PT, R45, 0x1, RZ ;  /* 0x000000012d2d7810 */ /* 0x000ff00007ffe0ff */
[----:B------:R-:W-:Y:S05]  /*7990*/  BRA.U !UP0, `(.L_x_122) ;  /* 0x0000000108287547 */ /* 0x000fea000b800000 */
[----:B------:R-:W-:Y:S01]  /*79a0*/  ISETP.NE.AND P0, PT, R104, RZ, PT ;  /* 0x000000ff6800720c */ /* 0x000fe20003f05270 */
[----:B------:R-:W-:Y:S01]  /*79b0*/  IMAD.U32 R2, RZ, RZ, UR49 ;  /* 0x00000031ff027e24 */ /* 0x000fe2000f8e00ff */
[----:B------:R-:W-:Y:S01]  /*79c0*/  UIADD3 UR49, UPT, UPT, UR49, 0x1, URZ ;  /* 0x0000000131317890 */ /* 0x000fe2000fffe0ff */
[----:B-1----:R-:W-:Y:S03]  /*79d0*/  IMAD.U32 R0, RZ, RZ, UR37 ;  /* 0x00000025ff007e24 */ /* 0x002fe6000f8e00ff */
[----:B------:R-:W-:Y:S04]  /*79e0*/  UISETP.NE.AND UP0, UPT, UR49, 0x3, UPT ;  /* 0x000000033100788c */ /* 0x000fe8000bf05270 */
[----:B------:R-:W-:Y:S03]  /*79f0*/  USEL UR49, UR49, URZ, UP0 ;  /* 0x000000ff31317287 */ /* 0x000fe60008000000 */
[----:B------:R-:W-:Y:S05]  /*7a00*/  @P0 LEA R2, R2, UR48, 0x3 ;  /* 0x0000003002020c11 */ /* 0x000fea000f8e18ff */
[----:B------:R-:W-:Y:S05]  /*7a10*/  @P0 VIADD R2, R2, 0x118 ;  /* 0x0000011802020836 */ /* 0x000fea0000000000 */
[----:B------:R-:W-:Y:S04]  /*7a20*/  @P0 PRMT R0, R0, 0x654, R2 ;  /* 0x0000065400000816 */ /* 0x000fe80000000002 */
[----:B------:R2:W-:Y:S03]  /*7a30*/  @P0 SYNCS.ARRIVE.TRANS64.RED.A1T0 RZ, [R0+URZ], RZ ;  /* 0x000000ff00ff09a7 */ /* 0x0005e600081004ff */
.L_x_122:
[----:B------:R-:W-:Y:S01]  /*7a40*/  ISETP.NE.AND P2, PT, R101, RZ, PT ;  /* 0x000000ff6500720c */ /* 0x000fe20003f45270 */
[----:B------:R-:W-:Y:S01]  /*7a50*/  UIADD3 UR50, UPT, UPT, UR50, 0x2, URZ ;  /* 0x0000000232327890 */ /* 0x000fe2000fffe0ff */
[----:B------:R-:W-:Y:S01]  /*7a60*/  ISETP.NE.AND P0, PT, R103, 0x2, PT ;  /* 0x000000026700780c */ /* 0x000fe20003f05270 */
[----:B------:R-:W-:Y:S01]  /*7a70*/  IMAD.IADD R14, R43, 0x1, R86 ;  /* 0x000000012b0e7824 */ /* 0x000fe200078e0256 */
[----:B------:R-:W-:Y:S01]  /*7a80*/  ISETP.NE.AND P1, PT, R45, 0x4, PT ;  /* 0x000000042d00780c */ /* 0x000fe20003f25270 */
[----:B------:R-:W-:Y:S01]  /*7a90*/  IMAD.IADD R15, R44, 0x1, R87 ;  /* 0x000000012c0f7824 */ /* 0x000fe200078e0257 */
[----:B------:R-:W-:Y:S02]  /*7aa0*/  SEL R2, RZ, 0x1, P0 ;  /* 0x00000001ff027807 */ /* 0x000fe40000000000 */
[----:B-12---:R-:W-:Y:S02]  /*7ab0*/  SEL R0, RZ, 0x1, P1 ;  /* 0x00000001ff007807 */ /* 0x006fe40000800000 */
[----:B------:R-:W-:Y:S02]  /*7ac0*/  LOP3.LUT R96, R96, R2, RZ, 0x3c, !PT ;  /* 0x0000000260607212 */ /* 0x000fe400078e3cff */
[----:B------:R-:W-:Y:S02]  /*7ad0*/  LOP3.LUT R97, R97, R0, RZ, 0x3c, !PT ;  /* 0x0000000061617212 */ /* 0x000fe400078e3cff */
[----:B------:R-:W-:Y:S02]  /*7ae0*/  @P2 R2UR UR36, R95 ;  /* 0x000000005f2422ca */ /* 0x000fe400000e0000 */
[----:B------:R-:W-:Y:S02]  /*7af0*/  SEL R103, R103, RZ, P0 ;  /* 0x000000ff67677207 */ /* 0x000fe40000000000 */
[----:B------:R-:W-:Y:S01]  /*7b00*/  SEL R45, R45, RZ, P1 ;  /* 0x000000ff2d2d7207 */ /* 0x000fe20000800000 */
[----:B------:R-:W-:Y:S10]  /*7b10*/  @P2 BRA `(.L_x_123) ;  /* 0xffffffd800042947 */ /* 0x000ff4000383ffff */
[----:B------:R-:W-:-:S09]  /*7b20*/  UISETP.NE.AND UP0, UPT, UR53, URZ, UPT ;  /* 0x000000ff3500728c */ /* 0x000fd2000bf05270 */
[----:B------:R-:W-:Y:S05]  /*7b30*/  BRA.U !UP0, `(.L_x_124) ;  /* 0x0000000108487547 */ /* 0x000fea000b800000 */
[----:B------:R-:W1:Y:S02]  /*7b40*/  LDCU.64 UR4, c[0x0][0x890] ;  /* 0x00011200ff0477ac */ /* 0x000e640008000a00 */
[----:B-1----:R-:W-:-:S04]  /*7b50*/  UISETP.NE.U32.AND UP0, UPT, UR4, URZ, UPT ;  /* 0x000000ff0400728c */ /* 0x002fc8000bf05070 */
[----:B------:R-:W-:-:S09]  /*7b60*/  UISETP.NE.AND.EX UP0, UPT, UR5, URZ, UPT, UP0 ;  /* 0x000000ff0500728c */ /* 0x000fd2000bf05300 */
[----:B------:R-:W-:Y:S05]  /*7b70*/  BRA.U UP0, `(.L_x_125) ;  /* 0x00000001000c7547 */ /* 0x000fea000b800000 */
[----:B------:R-:W-:-:S13]  /*7b80*/  FSETP.NEU.AND P0, PT, R49, RZ, PT ;  /* 0x000000ff3100720b */ /* 0x000fda0003f0d000 */
[----:B------:R-:W-:Y:S05]  /*7b90*/  @!P0 EXIT ;  /* 0x000000000000894d */ /* 0x000fea0003800000 */
[----:B------:R-:W-:Y:S05]  /*7ba0*/  BRA `(.L_x_124) ;  /* 0x00000000002c7947 */ /* 0x000fea0003800000 */
.L_x_125:
[----:B------:R-:W-:Y:S01]  /*7bb0*/  ISETP.NE.AND P0, PT, R102, RZ, PT ;  /* 0x000000ff6600720c */ /* 0x000fe20003f05270 */
[----:B------:R-:W-:-:S12]  /*7bc0*/  BSSY.RECONVERGENT B0, `(.L_x_124) ;  /* 0x0000009000007945 */ /* 0x000fd80003800200 */
[----:B------:R-:W-:Y:S05]  /*7bd0*/  @P0 BRA `(.L_x_126) ;  /* 0x0000000000140947 */ /* 0x000fea0003800000 */
[----:B------:R-:W1:Y:S02]  /*7be0*/  LDCU.64 UR4, c[0x0][0x888] ;  /* 0x00011100ff0477ac */ /* 0x000e640008000a00 */
[----:B-1----:R-:W-:-:S04]  /*7bf0*/  ISETP.NE.U32.AND P0, PT, RZ, UR4, PT ;  /* 0x00000004ff007c0c */ /* 0x002fc8000bf05070 */
[----:B------:R-:W-:-:S13]  /*7c00*/  ISETP.NE.AND.EX P0, PT, RZ, UR5, PT, P0 ;  /* 0x00000005ff007c0c */ /* 0x000fda000bf05300 */
[----:B------:R-:W-:Y:S05]  /*7c10*/  @!P0 EXIT ;  /* 0x000000000000894d */ /* 0x000fea0003800000 */
[----:B------:R-:W-:Y:S05]  /*7c20*/  BRA `(.L_x_127) ;  /* 0x0000000000087947 */ /* 0x000fea0003800000 */
.L_x_126:
[----:B------:R-:W-:-:S13]  /*7c30*/  FSETP.NEU.AND P0, PT, R49, RZ, PT ;  /* 0x000000ff3100720b */ /* 0x000fda0003f0d000 */
[----:B------:R-:W-:Y:S05]  /*7c40*/  @!P0 EXIT ;  /* 0x000000000000894d */ /* 0x000fea0003800000 */
.L_x_127:
[----:B------:R-:W-:Y:S05]  /*7c50*/  BSYNC.RECONVERGENT B0 ;  /* 0x0000000000007941 */ /* 0x000fea0003800200 */
.L_x_124:
[----:B------:R-:W-:Y:S01]  /*7c60*/  ULEA UR4, UR49, UR48, 0x3 ;  /* 0x0000003031047291 */ /* 0x000fe2000f8e18ff */
[----:B------:R-:W-:-:S04]  /*7c70*/  DEPBAR.LE SB0, 0x0 ;  /* 0x000080000000791a */ /* 0x000fc80000000000 */
[----:B------:R-:W-:-:S04]  /*7c80*/  UIADD3 UR4, UPT, UPT, UR4, 0x118, URZ ;  /* 0x0000011804047890 */ /* 0x000fc8000fffe0ff */
[----:B------:R-:W-:-:S09]  /*7c90*/  UPRMT UR4, UR37, 0x654, UR4 ;  /* 0x0000065425047896 */ /* 0x000fd20008000004 */
[----:B------:R-:W-:Y:S01]  /*7ca0*/  SYNCS.ARRIVE.TRANS64.RED.A1T0 RZ, [UR4], RZ ;  /* 0x000000ffffff79a7 */ /* 0x000fe20008100404 */
[----:B------:R-:W-:Y:S05]  /*7cb0*/  EXIT ;  /* 0x000000000000794d */ /* 0x000fea0003800000 */
.L_x_20:
[----:B--2---:R2:W1:Y:S02]  /*7cc0*/  SYNCS.PHASECHK.TRANS64.TRYWAIT P0, [R2+URZ+0x1b0], R3 ;  /* 0x0001b003020075a7 */ /* 0x00446400080011ff */
[----:B-1----:R-:W-:Y:S05]  /*7cd0*/  @!P0 NANOSLEEP.SYNCS 0x989680 ;  /* 0x009896800000895d */ /* 0x002fea0003900000 */
[----:B------:R-:W1:Y:S02]  /*7ce0*/  @!P0 SYNCS.PHASECHK.TRANS64 P0, [R2+URZ+0x1b0], R3 ;  /* 0x0001b003020085a7 */ /* 0x000e6400080010ff */
[----:B-1----:R-:W-:Y:S05]  /*7cf0*/  @!P0 BRA `(.L_x_20) ;  /* 0xfffffffc00f08947 */ /* 0x002fea000383ffff */
[----:B------:R-:W-:Y:S05]  /*7d00*/  BRA `(.L_x_128) ;  /* 0xffffff9800987947 */ /* 0x000fea000383ffff */
.L_x_23:
[----:B-1----:R-:W-:-:S07]  /*7d10*/  MOV R2, UR33 ;  /* 0x0000002100027c02 */ /* 0x002fce0008000f00 */
.L_x_129:
[----:B-1----:R1:W2:Y:S02]  /*7d20*/  SYNCS.PHASECHK.TRANS64.TRYWAIT P0, [R2+URZ+0x80], R4 ;  /* 0x00008004020075a7 */ /* 0x0022a400080011ff */
[----:B--2---:R-:W-:Y:S05]  /*7d30*/  @!P0 NANOSLEEP.SYNCS 0x989680 ;  /* 0x009896800000895d */ /* 0x004fea0003900000 */
[----:B------:R-:W2:Y:S02]  /*7d40*/  @!P0 SYNCS.PHASECHK.TRANS64 P0, [R2+URZ+0x80], R4 ;  /* 0x00008004020085a7 */ /* 0x000ea400080010ff */
[----:B--2---:R-:W-:Y:S05]  /*7d50*/  @!P0 BRA `(.L_x_129) ;  /* 0xfffffffc00f08947 */ /* 0x004fea000383ffff */
[----:B------:R-:W-:Y:S05]  /*7d60*/  BRA `(.L_x_22) ;  /* 0xffffff9800ec7947 */ /* 0x000fea000383ffff */
.L_x_29:
[----:B-1----:R-:W-:-:S07]  /*7d70*/  MOV R2, UR25 ;  /* 0x0000001900027c02 */ /* 0x002fce0008000f00 */
.L_x_130:
[----:B-1----:R1:W2:Y:S02]  /*7d80*/  SYNCS.PHASECHK.TRANS64.TRYWAIT P0, [R2+URZ+0x80], R4 ;  /* 0x00008004020075a7 */ /* 0x0022a400080011ff */
[----:B--2---:R-:W-:Y:S05]  /*7d90*/  @!P0 NANOSLEEP.SYNCS 0x989680 ;  /* 0x009896800000895d */ /* 0x004fea0003900000 */
[----:B------:R-:W2:Y:S02]  /*7da0*/  @!P0 SYNCS.PHASECHK.TRANS64 P0, [R2+URZ+0x80], R4 ;  /* 0x00008004020085a7 */ /* 0x000ea400080010ff */
[----:B--2---:R-:W-:Y:S05]  /*7db0*/  @!P0 BRA `(.L_x_130) ;  /* 0xfffffffc00f08947 */ /* 0x004fea000383ffff */
[----:B------:R-:W-:Y:S05]  /*7dc0*/  BRA `(.L_x_28) ;  /* 0xffffff9c00ac7947 */ /* 0x000fea000383ffff */
.L_x_33:
[----:B-1----:R1:W2:Y:S02]  /*7dd0*/  SYNCS.PHASECHK.TRANS64.TRYWAIT P0, [R2+URZ+0x140], R3 ;  /* 0x00014003020075a7 */ /* 0x0022a400080011ff */
[----:B--2---:R-:W-:Y:S05]  /*7de0*/  @!P0 NANOSLEEP.SYNCS 0x989680 ;  /* 0x009896800000895d */ /* 0x004fea0003900000 */
[----:B------:R-:W2:Y:S02]  /*7df0*/  @!P0 SYNCS.PHASECHK.TRANS64 P0, [R2+URZ+0x140], R3 ;  /* 0x00014003020085a7 */ /* 0x000ea400080010ff */
[----:B--2---:R-:W-:Y:S05]  /*7e00*/  @!P0 BRA `(.L_x_33) ;  /* 0xfffffffc00f08947 */ /* 0x004fea000383ffff */
[----:B------:R-:W-:Y:S05]  /*7e10*/  BRA `(.L_x_131) ;  /* 0xffffffa000507947 */ /* 0x000fea000383ffff */
.L_x_37:
[----:B----4-:R-:W-:-:S07]  /*7e20*/  MOV R0, UR5 ;  /* 0x0000000500007c02 */ /* 0x010fce0008000f00 */
.L_x_132:
[----:B-1----:R1:W2:Y:S02]  /*7e30*/  SYNCS.PHASECHK.TRANS64.TRYWAIT P0, [R0+URZ], R2 ;  /* 0x00000002000075a7 */ /* 0x0022a400080011ff */
[----:B--2---:R-:W-:Y:S05]  /*7e40*/  @!P0 NANOSLEEP.SYNCS 0x989680 ;  /* 0x009896800000895d */ /* 0x004fea0003900000 */
[----:B------:R-:W2:Y:S02]  /*7e50*/  @!P0 SYNCS.PHASECHK.TRANS64 P0, [R0+URZ], R2 ;  /* 0x00000002000085a7 */ /* 0x000ea400080010ff */
[----:B--2---:R-:W-:Y:S05]  /*7e60*/  @!P0 BRA `(.L_x_132) ;  /* 0xfffffffc00f08947 */ /* 0x004fea000383ffff */
[----:B------:R-:W-:Y:S05]  /*7e70*/  BRA `(.L_x_133) ;  /* 0xffffffa400c07947 */ /* 0x000fea000383ffff */
.L_x_38:
[----:B----4-:R-:W-:-:S07]  /*7e80*/  MOV R0, UR5 ;  /* 0x0000000500007c02 */ /* 0x010fce0008000f00 */
.L_x_134:
[----:B-1----:R1:W2:Y:S02]  /*7e90*/  SYNCS.PHASECHK.TRANS64.TRYWAIT P0, [R0+URZ], R3 ;  /* 0x00000003000075a7 */ /* 0x0022a400080011ff */
[----:B--2---:R-:W-:Y:S05]  /*7ea0*/  @!P0 NANOSLEEP.SYNCS 0x989680 ;  /* 0x009896800000895d */ /* 0x004fea0003900000 */
[----:B------:R-:W2:Y:S02]  /*7eb0*/  @!P0 SYNCS.PHASECHK.TRANS64 P0, [R0+URZ], R3 ;  /* 0x00000003000085a7 */ /* 0x000ea400080010ff */
[----:B--2---:R-:W-:Y:S05]  /*7ec0*/  @!P0 BRA `(.L_x_134) ;  /* 0xfffffffc00f08947 */ /* 0x004fea000383ffff */
[----:B------:R-:W-:Y:S05]  /*7ed0*/  BRA `(.L_x_135) ;  /* 0xffffffa400cc7947 */ /* 0x000fea000383ffff */
.L_x_39:
[----:B----4-:R-:W-:-:S07]  /*7ee0*/  MOV R0, UR5 ;  /* 0x0000000500007c02 */ /* 0x010fce0008000f00 */
.L_x_136:
[----:B-1----:R1:W2:Y:S02]  /*7ef0*/  SYNCS.PHASECHK.TRANS64.TRYWAIT P0, [R0+URZ], R3 ;  /* 0x00000003000075a7 */ /* 0x0022a400080011ff */
[----:B--2---:R-:W-:Y:S05]  /*7f00*/  @!P0 NANOSLEEP.SYNCS 0x989680 ;  /* 0x009896800000895d */ /* 0x004fea0003900000 */
[----:B------:R-:W2:Y:S02]  /*7f10*/  @!P0 SYNCS.PHASECHK.TRANS64 P0, [R0+URZ], R3 ;  /* 0x00000003000085a7 */ /* 0x000ea400080010ff */
[----:B--2---:R-:W-:Y:S05]  /*7f20*/  @!P0 BRA `(.L_x_136) ;  /* 0xfffffffc00f08947 */ /* 0x004fea000383ffff */
[----:B------:R-:W-:Y:S05]  /*7f30*/  BRA `(.L_x_137) ;  /* 0xffffffa400d87947 */ /* 0x000fea000383ffff */
.L_x_40:
[----:B----4-:R-:W-:-:S07]  /*7f40*/  MOV R0, UR5 ;  /* 0x0000000500007c02 */ /* 0x010fce0008000f00 */
.L_x_138:
[----:B-1----:R1:W2:Y:S02]  /*7f50*/  SYNCS.PHASECHK.TRANS64.TRYWAIT P0, [R0+URZ], R3 ;  /* 0x00000003000075a7 */ /* 0x0022a400080011ff */
[----:B--2---:R-:W-:Y:S05]  /*7f60*/  @!P0 NANOSLEEP.SYNCS 0x989680 ;  /* 0x009896800000895d */ /* 0x004fea0003900000 */
[----:B------:R-:W2:Y:S02]  /*7f70*/  @!P0 SYNCS.PHASECHK.TRANS64 P0, [R0+URZ], R3 ;  /* 0x00000003000085a7 */ /* 0x000ea400080010ff */
[----:B--2---:R-:W-:Y:S05]  /*7f80*/  @!P0 BRA `(.L_x_138) ;  /* 0xfffffffc00f08947 */ /* 0x004fea000383ffff */
[----:B------:R-:W-:Y:S05]  /*7f90*/  BRA `(.L_x_139) ;  /* 0xffffffa400e47947 */ /* 0x000fea000383ffff */
.L_x_41:
[----:B----4-:R-:W-:-:S07]  /*7fa0*/  MOV R0, UR5 ;  /* 0x0000000500007c02 */ /* 0x010fce0008000f00 */
.L_x_140:
[----:B-1----:R1:W2:Y:S02]  /*7fb0*/  SYNCS.PHASECHK.TRANS64.TRYWAIT P0, [R0+URZ], R3 ;  /* 0x00000003000075a7 */ /* 0x0022a400080011ff */
[----:B--2---:R-:W-:Y:S05]  /*7fc0*/  @!P0 NANOSLEEP.SYNCS 0x989680 ;  /* 0x009896800000895d */ /* 0x004fea0003900000 */
[----:B------:R-:W2:Y:S02]  /*7fd0*/  @!P0 SYNCS.PHASECHK.TRANS64 P0, [R0+URZ], R3 ;  /* 0x00000003000085a7 */ /* 0x000ea400080010ff */
[----:B--2---:R-:W-:Y:S05]  /*7fe0*/  @!P0 BRA `(.L_x_140) ;  /* 0xfffffffc00f08947 */ /* 0x004fea000383ffff */
[----:B------:R-:W-:Y:S05]  /*7ff0*/  BRA `(.L_x_141) ;  /* 0xffffffa400f07947 */ /* 0x000fea000383ffff */
.L_x_42:
[----:B----4-:R-:W-:-:S07]  /*8000*/  MOV R0, UR5 ;  /* 0x0000000500007c02 */ /* 0x010fce0008000f00 */
.L_x_142:
[----:B-1----:R1:W2:Y:S02]  /*8010*/  SYNCS.PHASECHK.TRANS64.TRYWAIT P0, [R0+URZ], R3 ;  /* 0x00000003000075a7 */ /* 0x0022a400080011ff */
[----:B--2---:R-:W-:Y:S05]  /*8020*/  @!P0 NANOSLEEP.SYNCS 0x989680 ;  /* 0x009896800000895d */ /* 0x004fea0003900000 */
[----:B------:R-:W2:Y:S02]  /*8030*/  @!P0 SYNCS.PHASECHK.TRANS64 P0, [R0+URZ], R3 ;  /* 0x00000003000085a7 */ /* 0x000ea400080010ff */
[----:B--2---:R-:W-:Y:S05]  /*8040*/  @!P0 BRA `(.L_x_142) ;  /* 0xfffffffc00f08947 */ /* 0x004fea000383ffff */
[----:B------:R-:W-:Y:S05]  /*8050*/  BRA `(.L_x_143) ;  /* 0xffffffa400fc7947 */ /* 0x000fea000383ffff */
.L_x_43:
[----:B----4-:R-:W-:-:S07]  /*8060*/  MOV R0, UR5 ;  /* 0x0000000500007c02 */ /* 0x010fce0008000f00 */
.L_x_144:
[----:B-1----:R1:W2:Y:S02]  /*8070*/  SYNCS.PHASECHK.TRANS64.TRYWAIT P0, [R0+URZ], R3 ;  /* 0x00000003000075a7 */ /* 0x0022a400080011ff */
[----:B--2---:R-:W-:Y:S05]  /*8080*/  @!P0 NANOSLEEP.SYNCS 0x989680 ;  /* 0x009896800000895d */ /* 0x004fea0003900000 */
[----:B------:R-:W2:Y:S02]  /*8090*/  @!P0 SYNCS.PHASECHK.TRANS64 P0, [R0+URZ], R3 ;  /* 0x00000003000085a7 */ /* 0x000ea400080010ff */
[----:B--2---:R-:W-:Y:S05]  /*80a0*/  @!P0 BRA `(.L_x_144) ;  /* 0xfffffffc00f08947 */ /* 0x004fea000383ffff */
[----:B------:R-:W-:Y:S05]  /*80b0*/  BRA `(.L_x_145) ;  /* 0xffffffa800087947 */ /* 0x000fea000383ffff */
.L_x_44:
[----:B----4-:R-:W-:-:S07]  /*80c0*/  MOV R0, UR5 ;  /* 0x0000000500007c02 */ /* 0x010fce0008000f00 */
.L_x_146:
[----:B-1----:R1:W2:Y:S02]  /*80d0*/  SYNCS.PHASECHK.TRANS64.TRYWAIT P0, [R0+URZ], R3 ;  /* 0x00000003000075a7 */ /* 0x0022a400080011ff */
[----:B--2---:R-:W-:Y:S05]  /*80e0*/  @!P0 NANOSLEEP.SYNCS 0x989680 ;  /* 0x009896800000895d */ /* 0x004fea0003900000 */
[----:B------:R-:W2:Y:S02]  /*80f0*/  @!P0 SYNCS.PHASECHK.TRANS64 P0, [R0+URZ], R3 ;  /* 0x00000003000085a7 */ /* 0x000ea400080010ff */
[----:B--2---:R-:W-:Y:S05]  /*8100*/  @!P0 BRA `(.L_x_146) ;  /* 0xfffffffc00f08947 */ /* 0x004fea000383ffff */
[----:B------:R-:W-:Y:S05]  /*8110*/  BRA `(.L_x_147) ;  /* 0xffffffa800147947 */ /* 0x000fea000383ffff */
.L_x_45:
[----:B----4-:R-:W-:-:S07]  /*8120*/  MOV R0, UR5 ;  /* 0x0000000500007c02 */ /* 0x010fce0008000f00 */
.L_x_148:
[----:B-1----:R1:W2:Y:S02]  /*8130*/  SYNCS.PHASECHK.TRANS64.TRYWAIT P0, [R0+URZ], R3 ;  /* 0x00000003000075a7 */ /* 0x0022a400080011ff */
[----:B--2---:R-:W-:Y:S05]  /*8140*/  @!P0 NANOSLEEP.SYNCS 0x989680 ;  /* 0x009896800000895d */ /* 0x004fea0003900000 */
[----:B------:R-:W2:Y:S02]  /*8150*/  @!P0 SYNCS.PHASECHK.TRANS64 P0, [R0+URZ], R3 ;  /* 0x00000003000085a7 */ /* 0x000ea400080010ff */
[----:B--2---:R-:W-:Y:S05]  /*8160*/  @!P0 BRA `(.L_x_148) ;  /* 0xfffffffc00f08947 */ /* 0x004fea000383ffff */
[----:B------:R-:W-:Y:S05]  /*8170*/  BRA `(.L_x_149) ;  /* 0xffffffa800207947 */ /* 0x000fea000383ffff */
.L_x_46:
[----:B----4-:R-:W-:-:S07]  /*8180*/  MOV R0, UR5 ;  /* 0x0000000500007c02 */ /* 0x010fce0008000f00 */
.L_x_150:
[----:B-1----:R1:W2:Y:S02]  /*8190*/  SYNCS.PHASECHK.TRANS64.TRYWAIT P0, [R0+URZ], R3 ;  /* 0x00000003000075a7 */ /* 0x0022a400080011ff */
[----:B--2---:R-:W-:Y:S05]  /*81a0*/  @!P0 NANOSLEEP.SYNCS 0x989680 ;  /* 0x009896800000895d */ /* 0x004fea0003900000 */
[----:B------:R-:W2:Y:S02]  /*81b0*/  @!P0 SYNCS.PHASECHK.TRANS64 P0, [R0+URZ], R3 ;  /* 0x00000003000085a7 */ /* 0x000ea400080010ff */
[----:B--2---:R-:W-:Y:S05]  /*81c0*/  @!P0 BRA `(.L_x_150) ;  /* 0xfffffffc00f08947 */ /* 0x004fea000383ffff */
[----:B------:R-:W-:Y:S05]  /*81d0*/  BRA `(.L_x_151) ;  /* 0xffffffa8002c7947 */ /* 0x000fea000383ffff */
.L_x_47:
[----:B----4-:R-:W-:-:S07]  /*81e0*/  MOV R0, UR5 ;  /* 0x0000000500007c02 */ /* 0x010fce0008000f00 */
.L_x_152:
[----:B-1----:R1:W2:Y:S02]  /*81f0*/  SYNCS.PHASECHK.TRANS64.TRYWAIT P0, [R0+URZ], R3 ;  /* 0x00000003000075a7 */ /* 0x0022a400080011ff */
[----:B--2---:R-:W-:Y:S05]  /*8200*/  @!P0 NANOSLEEP.SYNCS 0x989680 ;  /* 0x009896800000895d */ /* 0x004fea0003900000 */
[----:B------:R-:W2:Y:S02]  /*8210*/  @!P0 SYNCS.PHASECHK.TRANS64 P0, [R0+URZ], R3 ;  /* 0x00000003000085a7 */ /* 0x000ea400080010ff */
[----:B--2---:R-:W-:Y:S05]  /*8220*/  @!P0 BRA `(.L_x_152) ;  /* 0xfffffffc00f08947 */ /* 0x004fea000383ffff */
[----:B------:R-:W-:Y:S05]  /*8230*/  BRA `(.L_x_153) ;  /* 0xffffffa800387947 */ /* 0x000fea000383ffff */
.L_x_48:
[----:B----4-:R-:W-:-:S07]  /*8240*/  MOV R0, UR5 ;  /* 0x0000000500007c02 */ /* 0x010fce0008000f00 */
.L_x_154:
[----:B-1----:R1:W2:Y:S02]  /*8250*/  SYNCS.PHASECHK.TRANS64.TRYWAIT P0, [R0+URZ], R3 ;  /* 0x00000003000075a7 */ /* 0x0022a400080011ff */
[----:B--2---:R-:W-:Y:S05]  /*8260*/  @!P0 NANOSLEEP.SYNCS 0x989680 ;  /* 0x009896800000895d */ /* 0x004fea0003900000 */
[----:B------:R-:W2:Y:S02]  /*8270*/  @!P0 SYNCS.PHASECHK.TRANS64 P0, [R0+URZ], R3 ;  /* 0x00000003000085a7 */ /* 0x000ea400080010ff */
[----:B--2---:R-:W-:Y:S05]  /*8280*/  @!P0 BRA `(.L_x_154) ;  /* 0xfffffffc00f08947 */ /* 0x004fea000383ffff */
[----:B------:R-:W-:Y:S05]  /*8290*/  BRA `(.L_x_155) ;  /* 0xffffffa800447947 */ /* 0x000fea000383ffff */
.L_x_49:
[----:B----4-:R-:W-:-:S07]  /*82a0*/  MOV R0, UR5 ;  /* 0x0000000500007c02 */ /* 0x010fce0008000f00 */
.L_x_156:
[----:B-1----:R1:W2:Y:S02]  /*82b0*/  SYNCS.PHASECHK.TRANS64.TRYWAIT P0, [R0+URZ], R3 ;  /* 0x00000003000075a7 */ /* 0x0022a400080011ff */
[----:B--2---:R-:W-:Y:S05]  /*82c0*/  @!P0 NANOSLEEP.SYNCS 0x989680 ;  /* 0x009896800000895d */ /* 0x004fea0003900000 */
[----:B------:R-:W2:Y:S02]  /*82d0*/  @!P0 SYNCS.PHASECHK.TRANS64 P0, [R0+URZ], R3 ;  /* 0x00000003000085a7 */ /* 0x000ea400080010ff */
[----:B--2---:R-:W-:Y:S05]  /*82e0*/  @!P0 BRA `(.L_x_156) ;  /* 0xfffffffc00f08947 */ /* 0x004fea000383ffff */
[----:B------:R-:W-:Y:S05]  /*82f0*/  BRA `(.L_x_157) ;  /* 0xffffffa800507947 */ /* 0x000fea000383ffff */
.L_x_50:
[----:B----4-:R-:W-:-:S07]  /*8300*/  MOV R0, UR5 ;  /* 0x0000000500007c02 */ /* 0x010fce0008000f00 */
.L_x_158:
[----:B-1----:R1:W2:Y:S02]  /*8310*/  SYNCS.PHASECHK.TRANS64.TRYWAIT P0, [R0+URZ], R3 ;  /* 0x00000003000075a7 */ /* 0x0022a400080011ff */
[----:B--2---:R-:W-:Y:S05]  /*8320*/  @!P0 NANOSLEEP.SYNCS 0x989680 ;  /* 0x009896800000895d */ /* 0x004fea0003900000 */
[----:B------:R-:W2:Y:S02]  /*8330*/  @!P0 SYNCS.PHASECHK.TRANS64 P0, [R0+URZ], R3 ;  /* 0x00000003000085a7 */ /* 0x000ea400080010ff */
[----:B--2---:R-:W-:Y:S05]  /*8340*/  @!P0 BRA `(.L_x_158) ;  /* 0xfffffffc00f08947 */ /* 0x004fea000383ffff */
[----:B------:R-:W-:Y:S05]  /*8350*/  BRA `(.L_x_159) ;  /* 0xffffffa8005c7947 */ /* 0x000fea000383ffff */
.L_x_51:
[----:B----4-:R-:W-:-:S07]  /*8360*/  MOV R0, UR5 ;  /* 0x0000000500007c02 */ /* 0x010fce0008000f00 */
.L_x_160:
[----:B-1----:R1:W2:Y:S02]  /*8370*/  SYNCS.PHASECHK.TRANS64.TRYWAIT P0, [R0+URZ], R3 ;  /* 0x00000003000075a7 */ /* 0x0022a400080011ff */
[----:B--2---:R-:W-:Y:S05]  /*8380*/  @!P0 NANOSLEEP.SYNCS 0x989680 ;  /* 0x009896800000895d */ /* 0x004fea0003900000 */
[----:B------:R-:W2:Y:S02]  /*8390*/  @!P0 SYNCS.PHASECHK.TRANS64 P0, [R0+URZ], R3 ;  /* 0x00000003000085a7 */ /* 0x000ea400080010ff */
[----:B--2---:R-:W-:Y:S05]  /*83a0*/  @!P0 BRA `(.L_x_160) ;  /* 0xfffffffc00f08947 */ /* 0x004fea000383ffff */
[----:B------:R-:W-:Y:S05]  /*83b0*/  BRA `(.L_x_161) ;  /* 0xffffffa800687947 */ /* 0x000fea000383ffff */
.L_x_54:
[----:B-1----:R1:W2:Y:S02]  /*83c0*/  SYNCS.PHASECHK.TRANS64.TRYWAIT P0, [R0+URZ+0x1a0], R4 ;  /* 0x0001a004000075a7 */ /* 0x0022a400080011ff */
[----:B--2---:R-:W-:Y:S05]  /*83d0*/  @!P0 NANOSLEEP.SYNCS 0x989680 ;  /* 0x009896800000895d */ /* 0x004fea0003900000 */
[----:B------:R-:W2:Y:S02]  /*83e0*/  @!P0 SYNCS.PHASECHK.TRANS64 P0, [R0+URZ+0x1a0], R4 ;  /* 0x0001a004000085a7 */ /* 0x000ea400080010ff */
[----:B--2---:R-:W-:Y:S05]  /*83f0*/  @!P0 BRA `(.L_x_54) ;  /* 0xfffffffc00f08947 */ /* 0x004fea000383ffff */
[----:B------:R-:W-:Y:S05]  /*8400*/  BRA `(.L_x_162) ;  /* 0xffffffa800c47947 */ /* 0x000fea000383ffff */
.L_x_55:
[----:B------:R-:W-:-:S07]  /*8410*/  MOV R0, UR5 ;  /* 0x0000000500007c02 */ /* 0x000fce0008000f00 */
.L_x_163:
[----:B-1----:R1:W2:Y:S02]  /*8420*/  SYNCS.PHASECHK.TRANS64.TRYWAIT P0, [R0+URZ+0x150], R5 ;  /* 0x00015005000075a7 */ /* 0x0022a400080011ff */
[----:B--2---:R-:W-:Y:S05]  /*8430*/  @!P0 NANOSLEEP.SYNCS 0x989680 ;  /* 0x009896800000895d */ /* 0x004fea0003900000 */
[----:B------:R-:W2:Y:S02]  /*8440*/  @!P0 SYNCS.PHASECHK.TRANS64 P0, [R0+URZ+0x150], R5 ;  /* 0x00015005000085a7 */ /* 0x000ea400080010ff */
[----:B--2---:R-:W-:Y:S05]  /*8450*/  @!P0 BRA `(.L_x_163) ;  /* 0xfffffffc00f08947 */ /* 0x004fea000383ffff */
[----:B------:R-:W-:Y:S05]  /*8460*/  BRA `(.L_x_164) ;  /* 0xffffffa800d47947 */ /* 0x000fea000383ffff */
.L_x_56:
[----:B-1----:R1:W2:Y:S02]  /*8470*/  SYNCS.PHASECHK.TRANS64.TRYWAIT P1, [R0+URZ+0x140], R4 ;  /* 0x00014004000075a7 */ /* 0x0022a400080211ff */
[----:B--2---:R-:W-:Y:S05]  /*8480*/  @!P1 NANOSLEEP.SYNCS 0x989680 ;  /* 0x009896800000995d */ /* 0x004fea0003900000 */
[----:B------:R-:W2:Y:S02]  /*8490*/  @!P1 SYNCS.PHASECHK.TRANS64 P1, [R0+URZ+0x140], R4 ;  /* 0x00014004000095a7 */ /* 0x000ea400080210ff */
[----:B--2---:R-:W-:Y:S05]  /*84a0*/  @!P1 BRA `(.L_x_56) ;  /* 0xfffffffc00f09947 */ /* 0x004fea000383ffff */
[----:B------:R-:W-:Y:S05]  /*84b0*/  BRA `(.L_x_165) ;  /* 0xffffffac00047947 */ /* 0x000fea000383ffff */
.L_x_59:
[----:B------:R-:W-:-:S07]  /*84c0*/  MOV R0, UR5 ;  /* 0x0000000500007c02 */ /* 0x000fce0008000f00 */
.L_x_166:
[----:B-1----:R1:W2:Y:S02]  /*84d0*/  SYNCS.PHASECHK.TRANS64.TRYWAIT P0, [R0+URZ+0x150], R2 ;  /* 0x00015002000075a7 */ /* 0x0022a400080011ff */
[----:B--2---:R-:W-:Y:S05]  /*84e0*/  @!P0 NANOSLEEP.SYNCS 0x989680 ;  /* 0x009896800000895d */ /* 0x004fea0003900000 */
[----:B------:R-:W2:Y:S02]  /*84f0*/  @!P0 SYNCS.PHASECHK.TRANS64 P0, [R0+URZ+0x150], R2 ;  /* 0x00015002000085a7 */ /* 0x000ea400080010ff */
[----:B--2---:R-:W-:Y:S05]  /*8500*/  @!P0 BRA `(.L_x_166) ;  /* 0xfffffffc00f08947 */ /* 0x004fea000383ffff */
[----:B------:R-:W-:Y:S05]  /*8510*/  BRA `(.L_x_58) ;  /* 0xffffffac00587947 */ /* 0x000fea000383ffff */
.L_x_66:
[----:B-1----:R1:W2:Y:S02]  /*8520*/  SYNCS.PHASECHK.TRANS64.TRYWAIT P1, [R0+URZ+0x140], R2 ;  /* 0x00014002000075a7 */ /* 0x0022a400080211ff */
[----:B--2---:R-:W-:Y:S05]  /*8530*/  @!P1 NANOSLEEP.SYNCS 0x989680 ;  /* 0x009896800000995d */ /* 0x004fea0003900000 */
[----:B------:R-:W2:Y:S02]  /*8540*/  @!P1 SYNCS.PHASECHK.TRANS64 P1, [R0+URZ+0x140], R2 ;  /* 0x00014002000095a7 */ /* 0x000ea400080210ff */
[----:B--2---:R-:W-:Y:S05]  /*8550*/  @!P1 BRA `(.L_x_66) ;  /* 0xfffffffc00f09947 */ /* 0x004fea000383ffff */
[----:B------:R-:W-:Y:S05]  /*8560*/  BRA `(.L_x_167) ;  /* 0xffffffb000b87947 */ /* 0x000fea000383ffff */
.L_x_67:
[----:B------:R-:W-:-:S07]  /*8570*/  MOV R2, UR8 ;  /* 0x0000000800027c02 */ /* 0x000fce0008000f00 */
.L_x_168:
[----:B-1----:R1:W2:Y:S02]  /*8580*/  SYNCS.PHASECHK.TRANS64.TRYWAIT P0, [R2+URZ+0x180], R0 ;  /* 0x00018000020075a7 */ /* 0x0022a400080011ff */
[----:B--2---:R-:W-:Y:S05]  /*8590*/  @!P0 NANOSLEEP.SYNCS 0x989680 ;  /* 0x009896800000895d */ /* 0x004fea0003900000 */
[----:B------:R-:W2:Y:S02]  /*85a0*/  @!P0 SYNCS.PHASECHK.TRANS64 P0, [R2+URZ+0x180], R0 ;  /* 0x00018000020085a7 */ /* 0x000ea400080010ff */
[----:B--2---:R-:W-:Y:S05]  /*85b0*/  @!P0 BRA `(.L_x_168) ;  /* 0xfffffffc00f08947 */ /* 0x004fea000383ffff */
[----:B------:R-:W-:Y:S05]  /*85c0*/  BRA `(.L_x_169) ;  /* 0xffffffb000f07947 */ /* 0x000fea000383ffff */
.L_x_70:
[----:B------:R-:W-:Y:S07]  /*85d0*/  MOV R0, UR7 ;  /* 0x0000000700007c02 */ /* 0x000fee0008000f00 */
.L_x_170:
[----:B-1----:R1:W2:Y:S02]  /*85e0*/  SYNCS.PHASECHK.TRANS64.TRYWAIT P0, [R0+URZ], R2 ;  /* 0x00000002000075a7 */ /* 0x0022a400080011ff */
[----:B--2---:R-:W-:Y:S05]  /*85f0*/  @!P0 NANOSLEEP.SYNCS 0x989680 ;  /* 0x009896800000895d */ /* 0x004fea0003900000 */
[----:B------:R-:W2:Y:S02]  /*8600*/  @!P0 SYNCS.PHASECHK.TRANS64 P0, [R0+URZ], R2 ;  /* 0x00000002000085a7 */ /* 0x000ea400080010ff */
[----:B--2---:R-:W-:Y:S05]  /*8610*/  @!P0 BRA `(.L_x_170) ;  /* 0xfffffffc00f08947 */ /* 0x004fea000383ffff */
[----:B------:R-:W-:Y:S05]  /*8620*/  BRA `(.L_x_69) ;  /* 0xffffffb4000c7947 */ /* 0x000fea000383ffff */
.L_x_73:
[----:B------:R-:W-:-:S07]  /*8630*/  MOV R0, UR5 ;  /* 0x0000000500007c02 */ /* 0x000fce0008000f00 */
.L_x_171:
[----:B--2---:R2:W3:Y:S02]  /*8640*/  SYNCS.PHASECHK.TRANS64.TRYWAIT P0, [R0+URZ], R2 ;  /* 0x00000002000075a7 */ /* 0x0044e400080011ff */
[----:B---3--:R-:W-:Y:S05]  /*8650*/  @!P0 NANOSLEEP.SYNCS 0x989680 ;  /* 0x009896800000895d */ /* 0x008fea0003900000 */
[----:B------:R-:W3:Y:S02]  /*8660*/  @!P0 SYNCS.PHASECHK.TRANS64 P0, [R0+URZ], R2 ;  /* 0x00000002000085a7 */ /* 0x000ee400080010ff */
[----:B---3--:R-:W-:Y:S05]  /*8670*/  @!P0 BRA `(.L_x_171) ;  /* 0xfffffffc00f08947 */ /* 0x008fea000383ffff */
[----:B------:R-:W-:Y:S05]  /*8680*/  BRA `(.L_x_172) ;  /* 0xffffffb400c07947 */ /* 0x000fea000383ffff */
.L_x_74:
[----:B------:R-:W-:-:S07]  /*8690*/  MOV R0, UR5 ;  /* 0x0000000500007c02 */ /* 0x000fce0008000f00 */
.L_x_173:
[----:B-1----:R1:W2:Y:S02]  /*86a0*/  SYNCS.PHASECHK.TRANS64.TRYWAIT P0, [R0+URZ], R3 ;  /* 0x00000003000075a7 */ /* 0x0022a400080011ff */
[----:B--2---:R-:W-:Y:S05]  /*86b0*/  @!P0 NANOSLEEP.SYNCS 0x989680 ;  /* 0x009896800000895d */ /* 0x004fea0003900000 */
[----:B------:R-:W2:Y:S02]  /*86c0*/  @!P0 SYNCS.PHASECHK.TRANS64 P0, [R0+URZ], R3 ;  /* 0x00000003000085a7 */ /* 0x000ea400080010ff */
[----:B--2---:R-:W-:Y:S05]  /*86d0*/  @!P0 BRA `(.L_x_173) ;  /* 0xfffffffc00f08947 */ /* 0x004fea000383ffff */
[----:B------:R-:W-:Y:S05]  /*86e0*/  BRA `(.L_x_174) ;  /* 0xffffffb400cc7947 */ /* 0x000fea000383ffff */
.L_x_75:
[----:B------:R-:W-:-:S07]  /*86f0*/  MOV R0, UR5 ;  /* 0x0000000500007c02 */ /* 0x000fce0008000f00 */
.L_x_175:
[----:B-1----:R1:W2:Y:S02]  /*8700*/  SYNCS.PHASECHK.TRANS64.TRYWAIT P0, [R0+URZ], R3 ;  /* 0x00000003000075a7 */ /* 0x0022a400080011ff */
[----:B--2---:R-:W-:Y:S05]  /*8710*/  @!P0 NANOSLEEP.SYNCS 0x989680 ;  /* 0x009896800000895d */ /* 0x004fea0003900000 */
[----:B------:R-:W2:Y:S02]  /*8720*/  @!P0 SYNCS.PHASECHK.TRANS64 P0, [R0+URZ], R3 ;  /* 0x00000003000085a7 */ /* 0x000ea400080010ff */
[----:B--2---:R-:W-:Y:S05]  /*8730*/  @!P0 BRA `(.L_x_175) ;  /* 0xfffffffc00f08947 */ /* 0x004fea000383ffff */
[----:B------:R-:W-:Y:S05]  /*8740*/  BRA `(.L_x_176) ;  /* 0xffffffb400d87947 */ /* 0x000fea000383ffff */
.L_x_76:
[----:B-1----:R-:W-:-:S07]  /*8750*/  MOV R0, UR7 ;  /* 0x0000000700007c02 */ /* 0x002fce0008000f00 */
.L_x_177:
[----:B-1----:R1:W2:Y:S02]  /*8760*/  SYNCS.PHASECHK.TRANS64.TRYWAIT P0, [R0+URZ], R2 ;  /* 0x00000002000075a7 */ /* 0x0022a400080011ff */
[----:B--2---:R-:W-:Y:S05]  /*8770*/  @!P0 NANOSLEEP.SYNCS 0x989680 ;  /* 0x009896800000895d */ /* 0x004fea0003900000 */
[----:B------:R-:W2:Y:S02]  /*8780*/  @!P0 SYNCS.PHASECHK.TRANS64 P0, [R0+URZ], R2 ;  /* 0x00000002000085a7 */ /* 0x000ea400080010ff */
[----:B--2---:R-:W-:Y:S05]  /*8790*/  @!P0 BRA `(.L_x_177) ;  /* 0xfffffffc00f08947 */ /* 0x004fea000383ffff */
[----:B------:R-:W-:Y:S05]  /*87a0*/  BRA `(.L_x_178) ;  /* 0xffffffb400e47947 */ /* 0x000fea000383ffff */
.L_x_81:
[----:B--2---:R2:W3:Y:S02]  /*87b0*/  SYNCS.PHASECHK.TRANS64.TRYWAIT P0, [R0+URZ+0x140], R2 ;  /* 0x00014002000075a7 */ /* 0x0044e400080011ff */
[----:B---3--:R-:W-:Y:S05]  /*87c0*/  @!P0 NANOSLEEP.SYNCS 0x989680 ;  /* 0x009896800000895d */ /* 0x008fea0003900000 */
[----:B------:R-:W3:Y:S02]  /*87d0*/  @!P0 SYNCS.PHASECHK.TRANS64 P0, [R0+URZ+0x140], R2 ;  /* 0x00014002000085a7 */ /* 0x000ee400080010ff */
[----:B---3--:R-:W-:Y:S05]  /*87e0*/  @!P0 BRA `(.L_x_81) ;  /* 0xfffffffc00f08947 */ /* 0x008fea000383ffff */
[----:B------:R-:W-:Y:S05]  /*87f0*/  BRA `(.L_x_179) ;  /* 0xffffffb800e07947 */ /* 0x000fea000383ffff */
.L_x_84:
[----:B------:R-:W-:Y:S07]  /*8800*/  MOV R0, UR7 ;  /* 0x0000000700007c02 */ /* 0x000fee0008000f00 */
.L_x_180:
[----:B--2---:R2:W3:Y:S02]  /*8810*/  SYNCS.PHASECHK.TRANS64.TRYWAIT P0, [R0+URZ+0x138], R2 ;  /* 0x00013802000075a7 */ /* 0x0044e400080011ff */
[----:B---3--:R-:W-:Y:S05]  /*8820*/  @!P0 NANOSLEEP.SYNCS 0x989680 ;  /* 0x009896800000895d */ /* 0x008fea0003900000 */
[----:B------:R-:W3:Y:S02]  /*8830*/  @!P0 SYNCS.PHASECHK.TRANS64 P0, [R0+URZ+0x138], R2 ;  /* 0x00013802000085a7 */ /* 0x000ee400080010ff */
[----:B---3--:R-:W-:Y:S05]  /*8840*/  @!P0 BRA `(.L_x_180) ;  /* 0xfffffffc00f08947 */ /* 0x008fea000383ffff */
[----:B------:R-:W-:Y:S05]  /*8850*/  BRA `(.L_x_83) ;  /* 0xffffffbc00c07947 */ /* 0x000fea000383ffff */
.L_x_87:
[----:B------:R-:W-:Y:S07]  /*8860*/  MOV R0, UR15 ;  /* 0x0000000f00007c02 */ /* 0x000fee0008000f00 */
.L_x_181:
[----:B-1----:R1:W2:Y:S02]  /*8870*/  SYNCS.PHASECHK.TRANS64.TRYWAIT P0, [R0+URZ+0x118], R9 ;  /* 0x00011809000075a7 */ /* 0x0022a400080011ff */
[----:B--2---:R-:W-:Y:S05]  /*8880*/  @!P0 NANOSLEEP.SYNCS 0x989680 ;  /* 0x009896800000895d */ /* 0x004fea0003900000 */
[----:B------:R-:W2:Y:S02]  /*8890*/  @!P0 SYNCS.PHASECHK.TRANS64 P0, [R0+URZ+0x118], R9 ;  /* 0x00011809000085a7 */ /* 0x000ea400080010ff */
[----:B--2---:R-:W-:Y:S05]  /*88a0*/  @!P0 BRA `(.L_x_181) ;  /* 0xfffffffc00f08947 */ /* 0x004fea000383ffff */
[----:B------:R-:W-:Y:S05]  /*88b0*/  BRA `(.L_x_182) ;  /* 0xffffffc000387947 */ /* 0x000fea000383ffff */
.L_x_88:
[----:B------:R-:W-:Y:S07]  /*88c0*/  MOV R0, UR13 ;  /* 0x0000000d00007c02 */ /* 0x000fee0008000f00 */
.L_x_183:
[----:B-1----:R1:W2:Y:S02]  /*88d0*/  SYNCS.PHASECHK.TRANS64.TRYWAIT P0, [R0+URZ+0x118], R14 ;  /* 0x0001180e000075a7 */ /* 0x0022a400080011ff */
[----:B--2---:R-:W-:Y:S05]  /*88e0*/  @!P0 NANOSLEEP.SYNCS 0x989680 ;  /* 0x009896800000895d */ /* 0x004fea0003900000 */
[----:B------:R-:W2:Y:S02]  /*88f0*/  @!P0 SYNCS.PHASECHK.TRANS64 P0, [R0+URZ+0x118], R14 ;  /* 0x0001180e000085a7 */ /* 0x000ea400080010ff */
[----:B--2---:R-:W-:Y:S05]  /*8900*/  @!P0 BRA `(.L_x_183) ;  /* 0xfffffffc00f08947 */ /* 0x004fea000383ffff */
[----:B------:R-:W-:Y:S05]  /*8910*/  BRA `(.L_x_184) ;  /* 0xffffffc000d87947 */ /* 0x000fea000383ffff */
.L_x_90:
[----:B------:R-:W-:-:S07]  /*8920*/  MOV R0, UR4 ;  /* 0x0000000400007c02 */ /* 0x000fce0008000f00 */
.L_x_185:
[----:B-1----:R1:W3:Y:S02]  /*8930*/  SYNCS.PHASECHK.TRANS64.TRYWAIT P0, [R0+URZ], R2 ;  /* 0x00000002000075a7 */ /* 0x0022e400080011ff */
[----:B---3--:R-:W-:Y:S05]  /*8940*/  @!P0 NANOSLEEP.SYNCS 0x989680 ;  /* 0x009896800000895d */ /* 0x008fea0003900000 */
[----:B------:R-:W3:Y:S02]  /*8950*/  @!P0 SYNCS.PHASECHK.TRANS64 P0, [R0+URZ], R2 ;  /* 0x00000002000085a7 */ /* 0x000ee400080010ff */
[----:B---3--:R-:W-:Y:S05]  /*8960*/  @!P0 BRA `(.L_x_185) ;  /* 0xfffffffc00f08947 */ /* 0x008fea000383ffff */
[----:B------:R-:W-:Y:S05]  /*8970*/  BRA `(.L_x_186) ;  /* 0xffffffc400647947 */ /* 0x000fea000383ffff */
.L_x_91:
[----:B------:R-:W-:-:S07]  /*8980*/  MOV R0, UR4 ;  /* 0x0000000400007c02 */ /* 0x000fce0008000f00 */
.L_x_187:
[----:B-1----:R1:W3:Y:S02]  /*8990*/  SYNCS.PHASECHK.TRANS64.TRYWAIT P0, [R0+URZ], R2 ;  /* 0x00000002000075a7 */ /* 0x0022e400080011ff */
[----:B---3--:R-:W-:Y:S05]  /*89a0*/  @!P0 NANOSLEEP.SYNCS 0x989680 ;  /* 0x009896800000895d */ /* 0x008fea0003900000 */
[----:B------:R-:W3:Y:S02]  /*89b0*/  @!P0 SYNCS.PHASECHK.TRANS64 P0, [R0+URZ], R2 ;  /* 0x00000002000085a7 */ /* 0x000ee400080010ff */
[----:B---3--:R-:W-:Y:S05]  /*89c0*/  @!P0 BRA `(.L_x_187) ;  /* 0xfffffffc00f08947 */ /* 0x008fea000383ffff */
[----:B------:R-:W-:Y:S05]  /*89d0*/  BRA `(.L_x_188) ;  /* 0xffffffc400707947 */ /* 0x000fea000383ffff */
.L_x_93:
[----:B--2---:R2:W4:Y:S02]  /*89e0*/  SYNCS.PHASECHK.TRANS64.TRYWAIT P0, [R0+URZ+0x140], R2 ;  /* 0x00014002000075a7 */ /* 0x00452400080011ff */
[----:B----4-:R-:W-:Y:S05]  /*89f0*/  @!P0 NANOSLEEP.SYNCS 0x989680 ;  /* 0x009896800000895d */ /* 0x010fea0003900000 */
[----:B------:R-:W4:Y:S02]  /*8a00*/  @!P0 SYNCS.PHASECHK.TRANS64 P0, [R0+URZ+0x140], R2 ;  /* 0x00014002000085a7 */ /* 0x000f2400080010ff */
[----:B----4-:R-:W-:Y:S05]  /*8a10*/  @!P0 BRA `(.L_x_93) ;  /* 0xfffffffc00f08947 */ /* 0x010fea000383ffff */
[----:B------:R-:W-:Y:S05]  /*8a20*/  BRA `(.L_x_189) ;  /* 0xffffffc800547947 */ /* 0x000fea000383ffff */
.L_x_103:
[----:B-1----:R1:W3:Y:S02]  /*8a30*/  SYNCS.PHASECHK.TRANS64.TRYWAIT P1, [R0+URZ+0x100], R3 ;  /* 0x00010003000075a7 */ /* 0x0022e400080211ff */
[----:B---3--:R-:W-:Y:S05]  /*8a40*/  @!P1 NANOSLEEP.SYNCS 0x989680 ;  /* 0x009896800000995d */ /* 0x008fea0003900000 */
[----:B------:R-:W3:Y:S02]  /*8a50*/  @!P1 SYNCS.PHASECHK.TRANS64 P1, [R0+URZ+0x100], R3 ;  /* 0x00010003000095a7 */ /* 0x000ee400080210ff */
[----:B---3--:R-:W-:Y:S05]  /*8a60*/  @!P1 BRA `(.L_x_103) ;  /* 0xfffffffc00f09947 */ /* 0x008fea000383ffff */
[----:B------:R-:W-:Y:S05]  /*8a70*/  BRA `(.L_x_102) ;  /* 0xffffffd400847947 */ /* 0x000fea000383ffff */
.L_x_105:
[----:B-1----:R1:W4:Y:S02]  /*8a80*/  SYNCS.PHASECHK.TRANS64.TRYWAIT P0, [R73+URZ+0x160], R2 ;  /* 0x00016002490075a7 */ /* 0x00232400080011ff */
[----:B----4-:R-:W-:Y:S05]  /*8a90*/  @!P0 NANOSLEEP.SYNCS 0x989680 ;  /* 0x009896800000895d */ /* 0x010fea0003900000 */
[----:B------:R-:W4:Y:S02]  /*8aa0*/  @!P0 SYNCS.PHASECHK.TRANS64 P0, [R73+URZ+0x160], R2 ;  /* 0x00016002490085a7 */ /* 0x000f2400080010ff */
[----:B----4-:R-:W-:Y:S05]  /*8ab0*/  @!P0 BRA `(.L_x_105) ;  /* 0xfffffffc00f08947 */ /* 0x010fea000383ffff */
[----:B------:R-:W-:Y:S05]  /*8ac0*/  BRA `(.L_x_104) ;  /* 0xffffffd400bc7947 */ /* 0x000fea000383ffff */
.L_x_116:
[----:B--2---:R2:W4:Y:S02]  /*8ad0*/  SYNCS.PHASECHK.TRANS64.TRYWAIT P0, [R2+URZ+0x100], R107 ;  /* 0x0001006b020075a7 */ /* 0x00452400080011ff */
[----:B----4-:R-:W-:Y:S05]  /*8ae0*/  @!P0 NANOSLEEP.SYNCS 0x989680 ;  /* 0x009896800000895d */ /* 0x010fea0003900000 */
[----:B------:R-:W4:Y:S02]  /*8af0*/  @!P0 SYNCS.PHASECHK.TRANS64 P0, [R2+URZ+0x100], R107 ;  /* 0x0001006b020085a7 */ /* 0x000f2400080010ff */
[----:B----4-:R-:W-:Y:S05]  /*8b00*/  @!P0 BRA `(.L_x_116) ;  /* 0xfffffffc00f08947 */ /* 0x010fea000383ffff */
[----:B------:R-:W-:Y:S05]  /*8b10*/  BRA `(.L_x_115) ;  /* 0xffffffe000a47947 */ /* 0x000fea000383ffff */
        .weak           $__internal_0_$__cuda_sm10x_tcgen05_guardrail_trap_col_being_dealloced_not_returned_by_alloc
        .type           $__internal_0_$__cuda_sm10x_tcgen05_guardrail_trap_col_being_dealloced_not_returned_by_alloc,@function
        .size           $__internal_0_$__cuda_sm10x_tcgen05_guardrail_trap_col_being_dealloced_not_returned_by_alloc,($__internal_1_$__cuda_sm10x_tcgen05_guardrail_trap_phase_invalid_during_alloc - $__internal_0_$__cuda_sm10x_tcgen05_guardrail_trap_col_being_dealloced_not_returned_by_alloc)
$__internal_0_$__cuda_sm10x_tcgen05_guardrail_trap_col_being_dealloced_not_returned_by_alloc:
[----:B------:R-:W-:Y:S05]  /*8b20*/  BPT.TRAP 0x1 ;  /* 0x000000040000795c */ /* 0x000fea0000300000 */
[----:B------:R-:W-:-:S04]  /*8b30*/  HFMA2 R3, -RZ, RZ, 0, 0 ;  /* 0x00000000ff037431 */ /* 0x000fc800000001ff */
[----:B------:R-:W-:Y:S05]  /*8b40*/  RET.REL.NODEC R2 `(_ZN7cutlass13device_kernelINS_4gemm6kernel13GemmUniversalIN4cute5tupleIJiiiiEEENS1_10collective13CollectiveMmaINS1_35MainloopSm100TmaUmmaWarpSpecializedILi16ELi2ELi4ENS5_IJNS4_1CILi1EEESB_SB_EEEEENS5_IJNSA_ILi128EEENSA_ILi64EEENSA_ILi32EEEEEENS_10bfloat16_tENS5_IJSB_llEEESI_NS5_IJlSB_lEEENS4_8TiledMMAINS4_8MMA_AtomIJNS4_20SM100_MMA_F16BF16_SSISI_SI_fLi128ELi64ELNS4_4UMMA5MajorE1ELSP_0ELNSO_7ScaleInE0ELSQ_0EEEEEENS4_6LayoutISC_NS5_IJNSA_ILi0EEESU_SU_EEEEENS5_IJNS4_10UnderscoreESX_SX_EEEEENS4_13SM90_TMA_LOADENS4_14ComposedLayoutINS4_7SwizzleILi3ELi4ELi3EEENS4_18smem_ptr_flag_bitsILi16EEENST_INS5_IJSF_NSA_ILi8EEEEEENS5_IJSB_SF_EEEEEEEvNS4_8identityES10_NS11_INS12_ILi2ELi4ELi3EEES15_NST_INS5_IJS16_SG_EEENS5_IJSG_SB_EEEEEEEvS1B_EENS_8epilogue10collective18CollectiveEpilogueINS1I_23Sm100TmaWarpSpecializedILi3ELi2ELi32ELb1ELb0EEEJSH_NS5_IJNST_ISE_SB_EENST_ISG_SB_EEEEESI_SK_SI_SK_NS1I_6fusion15FusionCallbacksIS1M_NS1Q_17LinearCombinationISI_fSI_fLNS_15FloatRoundStyleE2EEESH_S1P_JEEENS4_5SM1004TMEM4LOAD26SM100_TMEM_LOAD_32dp32b32xES10_S1G_NS4_39AutoVectorizingCopyWithAssumedAlignmentILi128EEENS4_14SM90_TMA_STOREES1G_S21_S21_EEEvvEEEEvNT_6ParamsE) ;  /* 0xffffff74022c7950 */ /* 0x000fea0003c3ffff */
        .weak           $__internal_1_$__cuda_sm10x_tcgen05_guardrail_trap_phase_invalid_during_alloc
        .type           $__internal_1_$__cuda_sm10x_tcgen05_guardrail_trap_phase_invalid_during_alloc,@function
        .size           $__internal_1_$__cuda_sm10x_tcgen05_guardrail_trap_phase_invalid_during_alloc,($__internal_2_$__cuda_sm10x_tcgen05_guardrail_trap_unallocated_columns_being_dealloced - $__internal_1_$__cuda_sm10x_tcgen05_guardrail_trap_phase_invalid_during_alloc)
$__internal_1_$__cuda_sm10x_tcgen05_guardrail_trap_phase_invalid_during_alloc:
[----:B------:R-:W-:Y:S05]  /*8b50*/  BPT.TRAP 0x1 ;  /* 0x000000040000795c */ /* 0x000fea0000300000 */
[----:B------:R-:W-:-:S04]  /*8b60*/  MOV R3, 0x0 ;  /* 0x0000000000037802 */ /* 0x000fc80000000f00 */
[----:B------:R-:W-:Y:S05]  /*8b70*/  RET.REL.NODEC R2 `(_ZN7cutlass13device_kernelINS_4gemm6kernel13GemmUniversalIN4cute5tupleIJiiiiEEENS1_10collective13CollectiveMmaINS1_35MainloopSm100TmaUmmaWarpSpecializedILi16ELi2ELi4ENS5_IJNS4_1CILi1EEESB_SB_EEEEENS5_IJNSA_ILi128EEENSA_ILi64EEENSA_ILi32EEEEEENS_10bfloat16_tENS5_IJSB_llEEESI_NS5_IJlSB_lEEENS4_8TiledMMAINS4_8MMA_AtomIJNS4_20SM100_MMA_F16BF16_SSISI_SI_fLi128ELi64ELNS4_4UMMA5MajorE1ELSP_0ELNSO_7ScaleInE0ELSQ_0EEEEEENS4_6LayoutISC_NS5_IJNSA_ILi0EEESU_SU_EEEEENS5_IJNS4_10UnderscoreESX_SX_EEEEENS4_13SM90_TMA_LOADENS4_14ComposedLayoutINS4_7SwizzleILi3ELi4ELi3EEENS4_18smem_ptr_flag_bitsILi16EEENST_INS5_IJSF_NSA_ILi8EEEEEENS5_IJSB_SF_EEEEEEEvNS4_8identityES10_NS11_INS12_ILi2ELi4ELi3EEES15_NST_INS5_IJS16_SG_EEENS5_IJSG_SB_EEEEEEEvS1B_EENS_8epilogue10collective18CollectiveEpilogueINS1I_23Sm100TmaWarpSpecializedILi3ELi2ELi32ELb1ELb0EEEJSH_NS5_IJNST_ISE_SB_EENST_ISG_SB_EEEEESI_SK_SI_SK_NS1I_6fusion15FusionCallbacksIS1M_NS1Q_17LinearCombinationISI_fSI_fLNS_15FloatRoundStyleE2EEESH_S1P_JEEENS4_5SM1004TMEM4LOAD26SM100_TMEM_LOAD_32dp32b32xES10_S1G_NS4_39AutoVectorizingCopyWithAssumedAlignmentILi128EEENS4_14SM90_TMA_STOREES1G_S21_S21_EEEvvEEEEvNT_6ParamsE) ;  /* 0xffffff7402207950 */ /* 0x000fea0003c3ffff */
        .weak           $__internal_2_$__cuda_sm10x_tcgen05_guardrail_trap_unallocated_columns_being_dealloced
        .type           $__internal_2_$__cuda_sm10x_tcgen05_guardrail_trap_unallocated_columns_being_dealloced,@function
        .size           $__internal_2_$__cuda_sm10x_tcgen05_guardrail_trap_unallocated_columns_being_dealloced,(.L_x_191 - $__internal_2_$__cuda_sm10x_tcgen05_guardrail_trap_unallocated_columns_being_dealloced)
$__internal_2_$__cuda_sm10x_tcgen05_guardrail_trap_unallocated_columns_being_dealloced:
[----:B------:R-:W-:Y:S05]  /*8b80*/  BPT.TRAP 0x1 ;  /* 0x000000040000795c */ /* 0x000fea0000300000 */
[----:B------:R-:W-:-:S04]  /*8b90*/  HFMA2 R3, -RZ, RZ, 0, 0 ;  /* 0x00000000ff037431 */ /* 0x000fc800000001ff */
[----:B------:R-:W-:Y:S05]  /*8ba0*/  RET.REL.NODEC R2 `(_ZN7cutlass13device_kernelINS_4gemm6kernel13GemmUniversalIN4cute5tupleIJiiiiEEENS1_10collective13CollectiveMmaINS1_35MainloopSm100TmaUmmaWarpSpecializedILi16ELi2ELi4ENS5_IJNS4_1CILi1EEESB_SB_EEEEENS5_IJNSA_ILi128EEENSA_ILi64EEENSA_ILi32EEEEEENS_10bfloat16_tENS5_IJSB_llEEESI_NS5_IJlSB_lEEENS4_8TiledMMAINS4_8MMA_AtomIJNS4_20SM100_MMA_F16BF16_SSISI_SI_fLi128ELi64ELNS4_4UMMA5MajorE1ELSP_0ELNSO_7ScaleInE0ELSQ_0EEEEEENS4_6LayoutISC_NS5_IJNSA_ILi0EEESU_SU_EEEEENS5_IJNS4_10UnderscoreESX_SX_EEEEENS4_13SM90_TMA_LOADENS4_14ComposedLayoutINS4_7SwizzleILi3ELi4ELi3EEENS4_18smem_ptr_flag_bitsILi16EEENST_INS5_IJSF_NSA_ILi8EEEEEENS5_IJSB_SF_EEEEEEEvNS4_8identityES10_NS11_INS12_ILi2ELi4ELi3EEES15_NST_INS5_IJS16_SG_EEENS5_IJSG_SB_EEEEEEEvS1B_EENS_8epilogue10collective18CollectiveEpilogueINS1I_23Sm100TmaWarpSpecializedILi3ELi2ELi32ELb1ELb0EEEJSH_NS5_IJNST_ISE_SB_EENST_ISG_SB_EEEEESI_SK_SI_SK_NS1I_6fusion15FusionCallbacksIS1M_NS1Q_17LinearCombinationISI_fSI_fLNS_15FloatRoundStyleE2EEESH_S1P_JEEENS4_5SM1004TMEM4LOAD26SM100_TMEM_LOAD_32dp32b32xES10_S1G_NS4_39AutoVectorizingCopyWithAssumedAlignmentILi128EEENS4_14SM90_TMA_STOREES1G_S21_S21_EEEvvEEEEvNT_6ParamsE) ;  /* 0xffffff7402147950 */ /* 0x000fea0003c3ffff */
.L_x_190:
[----:B------:R-:W-:-:S00]  /*8bb0*/  BRA `(.L_x_190) ;  /* 0xfffffffc00fc7947 */ /* 0x000fc0000383ffff */
[----:B------:R-:W-:-:S00]  /*8bc0*/  NOP ;  /* 0x0000000000007918 */ /* 0x000fc00000000000 */
        /* <DEDUP_REMOVED lines=11> */
.L_x_191:


//--------------------- .nv.global.init           --------------------------
	.section	.nv.global.init,"aw",@progbits
.nv.global.init:
	.type		$str$27,@object
	.size		$str$27,($str$28 - $str$27)
$str$27:
        /*0000*/ 	.byte	0x28, 0x61, 0x64, 0x64, 0x72, 0x65, 0x73, 0x73, 0x20, 0x26, 0x20, 0x6d, 0x61, 0x73, 0x6b, 0x29
        /*0010*/ 	.byte	0x20, 0x3d, 0x3d, 0x20, 0x30, 0x00
	.type		$str$28,@object
	.size		$str$28,($str$26 - $str$28)
$str$28:
        /*0016*/ 	.byte	0x2f, 0x74, 0x6d, 0x70, 0x2f, 0x63, 0x75, 0x74, 0x6c, 0x61, 0x73, 0x73, 0x5f, 0x73, 0x77, 0x65
        /*0026*/ 	.byte	0x65, 0x70, 0x5f, 0x73, 0x72, 0x63, 0x2f, 0x69, 0x6e, 0x63, 0x6c, 0x75, 0x64, 0x65, 0x2f, 0x63
        /*0036*/ 	.byte	0x75, 0x74, 0x65, 0x2f, 0x70, 0x6f, 0x69, 0x6e, 0x74, 0x65, 0x72, 0x5f, 0x66, 0x6c, 0x61, 0x67
        /*0046*/ 	.byte	0x67, 0x65, 0x64, 0x2e, 0x68, 0x70, 0x70, 0x00
	.type		$str$26,@object
	.size		$str$26,($str$25 - $str$26)
$str$26:
        /*004e*/ 	.byte	0x2f, 0x74, 0x6d, 0x70, 0x2f, 0x63, 0x75, 0x74, 0x6c, 0x61, 0x73, 0x73, 0x5f, 0x73, 0x77, 0x65
        /*005e*/ 	.byte	0x65, 0x70, 0x5f, 0x73, 0x72, 0x63, 0x2f, 0x69, 0x6e, 0x63, 0x6c, 0x75, 0x64, 0x65, 0x2f, 0x63
        /*006e*/ 	.byte	0x75, 0x74, 0x65, 0x2f, 0x61, 0x74, 0x6f, 0x6d, 0x2f, 0x63, 0x6f, 0x70, 0x79, 0x5f, 0x74, 0x72
        /*007e*/ 	.byte	0x61, 0x69, 0x74, 0x73, 0x5f, 0x73, 0x6d, 0x31, 0x30, 0x30, 0x2e, 0x68, 0x70, 0x70, 0x00
	.type		$str$25,@object
	.size		$str$25,(__unnamed_1 - $str$25)
$str$25:
        /*008d*/ 	.byte	0x28, 0x28, 0x75, 0x69, 0x6e, 0x74, 0x33, 0x32, 0x5f, 0x74, 0x28, 0x74, 0x68, 0x72, 0x65, 0x61
        /*009d*/ 	.byte	0x64, 0x49, 0x64, 0x78, 0x2e, 0x78, 0x29, 0x20, 0x2f, 0x20, 0x33, 0x32, 0x29, 0x20, 0x25, 0x20
        /*00ad*/ 	.byte	0x34, 0x29, 0x20, 0x3d, 0x3d, 0x20, 0x28, 0x28, 0x28, 0x74, 0x6d, 0x65, 0x6d, 0x5f, 0x61, 0x64
        /*00bd*/ 	.byte	0x64, 0x72, 0x20, 0x3e, 0x3e, 0x20, 0x31, 0x36, 0x29, 0x20, 0x2f, 0x20, 0x33, 0x32, 0x29, 0x20
        /*00cd*/ 	.byte	0x25, 0x20, 0x34, 0x29, 0x00
	.type		__unnamed_1,@object
	.size		__unnamed_1,(__unnamed_2 - __unnamed_1)
__unnamed_1:
        /*00d2*/ 	.byte	0x61, 0x75, 0x74, 0x6f, 0x20, 0x63, 0x75, 0x74, 0x65, 0x3a, 0x3a, 0x61, 0x73, 0x5f, 0x70, 0x6f
        /* <DEDUP_REMOVED lines=24> */
        /*0262*/ 	.byte	0x34, 0x30, 0x39, 0x36, 0x3e, 0x3e, 0x3e, 0x3e, 0x5d, 0x00
	.type		__unnamed_2,@object
	.size		__unnamed_2,(.L_2 - __unnamed_2)
__unnamed_2:
        /* <DEDUP_REMOVED lines=42> */
        /*050c*/ 	.byte	0x3e, 0x3e, 0x5d, 0x00
.L_2:


//--------------------- .nv.shared._ZN7cutlass13device_kernelINS_4gemm6kernel13GemmUniversalIN4cute5tupleIJiiiiEEENS1_10collective13CollectiveMmaINS1_35MainloopSm100TmaUmmaWarpSpecializedILi16ELi2ELi4ENS5_IJNS4_1CILi1EEESB_SB_EEEEENS5_IJNSA_ILi128EEENSA_ILi64EEENSA_ILi32EEEEEENS_10bfloat16_tENS5_IJSB_llEEESI_NS5_IJlSB_lEEENS4_8TiledMMAINS4_8MMA_AtomIJNS4_20SM100_MMA_F16BF16_SSISI_SI_fLi128ELi64ELNS4_4UMMA5MajorE1ELSP_0ELNSO_7ScaleInE0ELSQ_0EEEEEENS4_6LayoutISC_NS5_IJNSA_ILi0EEESU_SU_EEEEENS5_IJNS4_10UnderscoreESX_SX_EEEEENS4_13SM90_TMA_LOADENS4_14ComposedLayoutINS4_7SwizzleILi3ELi4ELi3EEENS4_18smem_ptr_flag_bitsILi16EEENST_INS5_IJSF_NSA_ILi8EEEEEENS5_IJSB_SF_EEEEEEEvNS4_8identityES10_NS11_INS12_ILi2ELi4ELi3EEES15_NST_INS5_IJS16_SG_EEENS5_IJSG_SB_EEEEEEEvS1B_EENS_8epilogue10collective18CollectiveEpilogueINS1I_23Sm100TmaWarpSpecializedILi3ELi2ELi32ELb1ELb0EEEJSH_NS5_IJNST_ISE_SB_EENST_ISG_SB_EEEEESI_SK_SI_SK_NS1I_6fusion15FusionCallbacksIS1M_NS1Q_17LinearCombinationISI_fSI_fLNS_15FloatRoundStyleE2EEESH_S1P_JEEENS4_5SM1004TMEM4LOAD26SM100_TMEM_LOAD_32dp32b32xES10_S1G_NS4_39AutoVectorizingCopyWithAssumedAlignmentILi128EEENS4_14SM90_TMA_STOREES1G_S21_S21_EEEvvEEEEvNT_6ParamsE --------------------------
	.section	.nv.shared._ZN7cutlass13device_kernelINS_4gemm6kernel13GemmUniversalIN4cute5tupleIJiiiiEEENS1_10collective13CollectiveMmaINS1_35MainloopSm100TmaUmmaWarpSpecializedILi16ELi2ELi4ENS5_IJNS4_1CILi1EEESB_SB_EEEEENS5_IJNSA_ILi128EEENSA_ILi64EEENSA_ILi32EEEEEENS_10bfloat16_tENS5_IJSB_llEEESI_NS5_IJlSB_lEEENS4_8TiledMMAINS4_8MMA_AtomIJNS4_20SM100_MMA_F16BF16_SSISI_SI_fLi128ELi64ELNS4_4UMMA5MajorE1ELSP_0ELNSO_7ScaleInE0ELSQ_0EEEEEENS4_6LayoutISC_NS5_IJNSA_ILi0EEESU_SU_EEEEENS5_IJNS4_10UnderscoreESX_SX_EEEEENS4_13SM90_TMA_LOADENS4_14ComposedLayoutINS4_7SwizzleILi3ELi4ELi3EEENS4_18smem_ptr_flag_bitsILi16EEENST_INS5_IJSF_NSA_ILi8EEEEEENS5_IJSB_SF_EEEEEEEvNS4_8identityES10_NS11_INS12_ILi2ELi4ELi3EEES15_NST_INS5_IJS16_SG_EEENS5_IJSG_SB_EEEEEEEvS1B_EENS_8epilogue10collective18CollectiveEpilogueINS1I_23Sm100TmaWarpSpecializedILi3ELi2ELi32ELb1ELb0EEEJSH_NS5_IJNST_ISE_SB_EENST_ISG_SB_EEEEESI_SK_SI_SK_NS1I_6fusion15FusionCallbacksIS1M_NS1Q_17LinearCombinationISI_fSI_fLNS_15FloatRoundStyleE2EEESH_S1P_JEEENS4_5SM1004TMEM4LOAD26SM100_TMEM_LOAD_32dp32b32xES10_S1G_NS4_39AutoVectorizingCopyWithAssumedAlignmentILi128EEENS4_14SM90_TMA_STOREES1G_S21_S21_EEEvvEEEEvNT_6ParamsE,"aw",@nobits
	.sectionflags	@""
	.align	16
	.zero		1024


//--------------------- .nv.shared.reserved.0     --------------------------
	.section	.nv.shared.reserved.0,"aw",@nobits
	.weak		__nv_reservedSMEM_offset_0_alias
	.size		__nv_reservedSMEM_offset_0_alias, 0, 64
	.other		__nv_reservedSMEM_offset_0_alias,@"STO_CUDA_RESERVED_SHARED STV_DEFAULT"
__nv_reservedSMEM_offset_0_alias:
	.zero		0
.nv.shared.reserved.0:
	.zero		64
	.weak		__nv_reservedSMEM_tcgen05_partition
	.type		__nv_reservedSMEM_tcgen05_partition,@object
	.size		__nv_reservedSMEM_tcgen05_partition,(.L_0 - __nv_reservedSMEM_tcgen05_partition)
__nv_reservedSMEM_tcgen05_partition:
	.zero		32
.L_0:


//--------------------- .nv.global                --------------------------
	.section	.nv.global,"aw",@nobits
.nv.global:
	.type		_ZN40_INTERNAL_2a2ec01a_4_k_cu_5fa6355c_327214cute1_E,@object
	.size		_ZN40_INTERNAL_2a2ec01a_4_k_cu_5fa6355c_327214cute1_E,(_ZN40_INTERNAL_2a2ec01a_4_k_cu_5fa6355c_327214cuda3std3__45__cpo6cbeginE - _ZN40_INTERNAL_2a2ec01a_4_k_cu_5fa6355c_327214cute1_E)
_ZN40_INTERNAL_2a2ec01a_4_k_cu_5fa6355c_327214cute1_E:
	.zero		1
	.type		_ZN40_INTERNAL_2a2ec01a_4_k_cu_5fa6355c_327214cuda3std3__45__cpo6cbeginE,@object
	.size		_ZN40_INTERNAL_2a2ec01a_4_k_cu_5fa6355c_327214cuda3std3__45__cpo6cbeginE,(_ZN40_INTERNAL_2a2ec01a_4_k_cu_5fa6355c_327214cuda3std3__48in_placeE - _ZN40_INTERNAL_2a2ec01a_4_k_cu_5fa6355c_327214cuda3std3__45__cpo6cbeginE)
_ZN40_INTERNAL_2a2ec01a_4_k_cu_5fa6355c_327214cuda3std3__45__cpo6cbeginE:
	.zero		1
	.type		_ZN40_INTERNAL_2a2ec01a_4_k_cu_5fa6355c_327214cuda3std3__48in_placeE,@object
	.size		_ZN40_INTERNAL_2a2ec01a_4_k_cu_5fa6355c_327214cuda3std3__48in_placeE,(_ZN40_INTERNAL_2a2ec01a_4_k_cu_5fa6355c_327214cuda3std6ranges3__45__cpo9iter_moveE - _ZN40_INTERNAL_2a2ec01a_4_k_cu_5fa6355c_327214cuda3std3__48in_placeE)
_ZN40_INTERNAL_2a2ec01a_4_k_cu_5fa6355c_327214cuda3std3__48in_placeE:
	.zero		1
	.type		_ZN40_INTERNAL_2a2ec01a_4_k_cu_5fa6355c_327214cuda3std6ranges3__45__cpo9iter_moveE,@object
	.size		_ZN40_INTERNAL_2a2ec01a_4_k_cu_5fa6355c_327214cuda3std6ranges3__45__cpo9iter_moveE,(_ZN40_INTERNAL_2a2ec01a_4_k_cu_5fa6355c_327214cuda3std3__45__cpo5beginE - _ZN40_INTERNAL_2a2ec01a_4_k_cu_5fa6355c_327214cuda3std6ranges3__45__cpo9iter_moveE)
_ZN40_INTERNAL_2a2ec01a_4_k_cu_5fa6355c_327214cuda3std6ranges3__45__cpo9iter_moveE:
	.zero		1
	.type		_ZN40_INTERNAL_2a2ec01a_4_k_cu_5fa6355c_327214cuda3std3__45__cpo5beginE,@object
	.size		_ZN40_INTERNAL_2a2ec01a_4_k_cu_5fa6355c_327214cuda3std3__45__cpo5beginE,(_ZN40_INTERNAL_2a2ec01a_4_k_cu_5fa6355c_327214cuda3std3__442_GLOBAL__N__2a2ec01a_4_k_cu_5fa6355c_327216ignoreE - _ZN40_INTERNAL_2a2ec01a_4_k_cu_5fa6355c_327214cuda3std3__45__cpo5beginE)
_ZN40_INTERNAL_2a2ec01a_4_k_cu_5fa6355c_327214cuda3std3__45__cpo5beginE:
	.zero		1
	.type		_ZN40_INTERNAL_2a2ec01a_4_k_cu_5fa6355c_327214cuda3std3__442_GLOBAL__N__2a2ec01a_4_k_cu_5fa6355c_327216ignoreE,@object
	.size		_ZN40_INTERNAL_2a2ec01a_4_k_cu_5fa6355c_327214cuda3std3__442_GLOBAL__N__2a2ec01a_4_k_cu_5fa6355c_327216ignoreE,(_ZN40_INTERNAL_2a2ec01a_4_k_cu_5fa6355c_327214cute7productE - _ZN40_INTERNAL_2a2ec01a_4_k_cu_5fa6355c_327214cuda3std3__442_GLOBAL__N__2a2ec01a_4_k_cu_5fa6355c_327216ignoreE)
_ZN40_INTERNAL_2a2ec01a_4_k_cu_5fa6355c_327214cuda3std3__442_GLOBAL__N__2a2ec01a_4_k_cu_5fa6355c_327216ignoreE:
	.zero		1
	.type		_ZN40_INTERNAL_2a2ec01a_4_k_cu_5fa6355c_327214cute7productE,@object
	.size		_ZN40_INTERNAL_2a2ec01a_4_k_cu_5fa6355c_327214cute7productE,(_ZN40_INTERNAL_2a2ec01a_4_k_cu_5fa6355c_327214cuda3std3__45__cpo3endE - _ZN40_INTERNAL_2a2ec01a_4_k_cu_5fa6355c_327214cute7productE)
_ZN40_INTERNAL_2a2ec01a_4_k_cu_5fa6355c_327214cute7productE:
	.zero		1
	.type		_ZN40_INTERNAL_2a2ec01a_4_k_cu_5fa6355c_327214cuda3std3__45__cpo3endE,@object
	.size		_ZN40_INTERNAL_2a2ec01a_4_k_cu_5fa6355c_327214cuda3std3__45__cpo3endE,(_ZN40_INTERNAL_2a2ec01a_4_k_cu_5fa6355c_327214cuda3std3__419piecewise_constructE - _ZN40_INTERNAL_2a2ec01a_4_k_cu_5fa6355c_327214cuda3std3__45__cpo3endE)
_ZN40_INTERNAL_2a2ec01a_4_k_cu_5fa6355c_327214cuda3std3__45__cpo3endE:
	.zero		1
	.type		_ZN40_INTERNAL_2a2ec01a_4_k_cu_5fa6355c_327214cuda3std3__419piecewise_constructE,@object
	.size		_ZN40_INTERNAL_2a2ec01a_4_k_cu_5fa6355c_327214cuda3std3__419piecewise_constructE,(_ZN40_INTERNAL_2a2ec01a_4_k_cu_5fa6355c_327214cuda3std3__45__cpo4cendE - _ZN40_INTERNAL_2a2ec01a_4_k_cu_5fa6355c_327214cuda3std3__419piecewise_constructE)
_ZN40_INTERNAL_2a2ec01a_4_k_cu_5fa6355c_327214cuda3std3__419piecewise_constructE:
	.zero		1
	.type		_ZN40_INTERNAL_2a2ec01a_4_k_cu_5fa6355c_327214cuda3std3__45__cpo4cendE,@object
	.size		_ZN40_INTERNAL_2a2ec01a_4_k_cu_5fa6355c_327214cuda3std3__45__cpo4cendE,(_ZN40_INTERNAL_2a2ec01a_4_k_cu_5fa6355c_327214cuda3std6ranges3__45__cpo4swapE - _ZN40_INTERNAL_2a2ec01a_4_k_cu_5fa6355c_327214cuda3std3__45__cpo4cendE)
_ZN40_INTERNAL_2a2ec01a_4_k_cu_5fa6355c_327214cuda3std3__45__cpo4cendE:
	.zero		1
	.type		_ZN40_INTERNAL_2a2ec01a_4_k_cu_5fa6355c_327214cuda3std6ranges3__45__cpo4swapE,@object
	.size		_ZN40_INTERNAL_2a2ec01a_4_k_cu_5fa6355c_327214cuda3std6ranges3__45__cpo4swapE,(.L_10 - _ZN40_INTERNAL_2a2ec01a_4_k_cu_5fa6355c_327214cuda3std6ranges3__45__cpo4swapE)
_ZN40_INTERNAL_2a2ec01a_4_k_cu_5fa6355c_327214cuda3std6ranges3__45__cpo4swapE:
	.zero		1
.L_10:


//--------------------- .nv.constant0._ZN7cutlass13device_kernelINS_4gemm6kernel13GemmUniversalIN4cute5tupleIJiiiiEEENS1_10collective13CollectiveMmaINS1_35MainloopSm100TmaUmmaWarpSpecializedILi16ELi2ELi4ENS5_IJNS4_1CILi1EEESB_SB_EEEEENS5_IJNSA_ILi128EEENSA_ILi64EEENSA_ILi32EEEEEENS_10bfloat16_tENS5_IJSB_llEEESI_NS5_IJlSB_lEEENS4_8TiledMMAINS4_8MMA_AtomIJNS4_20SM100_MMA_F16BF16_SSISI_SI_fLi128ELi64ELNS4_4UMMA5MajorE1ELSP_0ELNSO_7ScaleInE0ELSQ_0EEEEEENS4_6LayoutISC_NS5_IJNSA_ILi0EEESU_SU_EEEEENS5_IJNS4_10UnderscoreESX_SX_EEEEENS4_13SM90_TMA_LOADENS4_14ComposedLayoutINS4_7SwizzleILi3ELi4ELi3EEENS4_18smem_ptr_flag_bitsILi16EEENST_INS5_IJSF_NSA_ILi8EEEEEENS5_IJSB_SF_EEEEEEEvNS4_8identityES10_NS11_INS12_ILi2ELi4ELi3EEES15_NST_INS5_IJS16_SG_EEENS5_IJSG_SB_EEEEEEEvS1B_EENS_8epilogue10collective18CollectiveEpilogueINS1I_23Sm100TmaWarpSpecializedILi3ELi2ELi32ELb1ELb0EEEJSH_NS5_IJNST_ISE_SB_EENST_ISG_SB_EEEEESI_SK_SI_SK_NS1I_6fusion15FusionCallbacksIS1M_NS1Q_17LinearCombinationISI_fSI_fLNS_15FloatRoundStyleE2EEESH_S1P_JEEENS4_5SM1004TMEM4LOAD26SM100_TMEM_LOAD_32dp32b32xES10_S1G_NS4_39AutoVectorizingCopyWithAssumedAlignmentILi128EEENS4_14SM90_TMA_STOREES1G_S21_S21_EEEvvEEEEvNT_6ParamsE --------------------------
	.section	.nv.constant0._ZN7cutlass13device_kernelINS_4gemm6kernel13GemmUniversalIN4cute5tupleIJiiiiEEENS1_10collective13CollectiveMmaINS1_35MainloopSm100TmaUmmaWarpSpecializedILi16ELi2ELi4ENS5_IJNS4_1CILi1EEESB_SB_EEEEENS5_IJNSA_ILi128EEENSA_ILi64EEENSA_ILi32EEEEEENS_10bfloat16_tENS5_IJSB_llEEESI_NS5_IJlSB_lEEENS4_8TiledMMAINS4_8MMA_AtomIJNS4_20SM100_MMA_F16BF16_SSISI_SI_fLi128ELi64ELNS4_4UMMA5MajorE1ELSP_0ELNSO_7ScaleInE0ELSQ_0EEEEEENS4_6LayoutISC_NS5_IJNSA_ILi0EEESU_SU_EEEEENS5_IJNS4_10UnderscoreESX_SX_EEEEENS4_13SM90_TMA_LOADENS4_14ComposedLayoutINS4_7SwizzleILi3ELi4ELi3EEENS4_18smem_ptr_flag_bitsILi16EEENST_INS5_IJSF_NSA_ILi8EEEEEENS5_IJSB_SF_EEEEEEEvNS4_8identityES10_NS11_INS12_ILi2ELi4ELi3EEES15_NST_INS5_IJS16_SG_EEENS5_IJSG_SB_EEEEEEEvS1B_EENS_8epilogue10collective18CollectiveEpilogueINS1I_23Sm100TmaWarpSpecializedILi3ELi2ELi32ELb1ELb0EEEJSH_NS5_IJNST_ISE_SB_EENST_ISG_SB_EEEEESI_SK_SI_SK_NS1I_6fusion15FusionCallbacksIS1M_NS1Q_17LinearCombinationISI_fSI_fLNS_15FloatRoundStyleE2EEESH_S1P_JEEENS4_5SM1004TMEM4LOAD26SM100_TMEM_LOAD_32dp32b32xES10_S1G_NS4_39AutoVectorizingCopyWithAssumedAlignmentILi128EEENS4_14SM90_TMA_STOREES1G_S21_S21_EEEvvEEEEvNT_6ParamsE,"a",@progbits
	.sectionflags	@""
	.align	4
.nv.constant0._ZN7cutlass13device_kernelINS_4gemm6kernel13GemmUniversalIN4cute5tupleIJiiiiEEENS1_10collective13CollectiveMmaINS1_35MainloopSm100TmaUmmaWarpSpecializedILi16ELi2ELi4ENS5_IJNS4_1CILi1EEESB_SB_EEEEENS5_IJNSA_ILi128EEENSA_ILi64EEENSA_ILi32EEEEEENS_10bfloat16_tENS5_IJSB_llEEESI_NS5_IJlSB_lEEENS4_8TiledMMAINS4_8MMA_AtomIJNS4_20SM100_MMA_F16BF16_SSISI_SI_fLi128ELi64ELNS4_4UMMA5MajorE1ELSP_0ELNSO_7ScaleInE0ELSQ_0EEEEEENS4_6LayoutISC_NS5_IJNSA_ILi0EEESU_SU_EEEEENS5_IJNS4_10UnderscoreESX_SX_EEEEENS4_13SM90_TMA_LOADENS4_14ComposedLayoutINS4_7SwizzleILi3ELi4ELi3EEENS4_18smem_ptr_flag_bitsILi16EEENST_INS5_IJSF_NSA_ILi8EEEEEENS5_IJSB_SF_EEEEEEEvNS4_8identityES10_NS11_INS12_ILi2ELi4ELi3EEES15_NST_INS5_IJS16_SG_EEENS5_IJSG_SB_EEEEEEEvS1B_EENS_8epilogue10collective18CollectiveEpilogueINS1I_23Sm100TmaWarpSpecializedILi3ELi2ELi32ELb1ELb0EEEJSH_NS5_IJNST_ISE_SB_EENST_ISG_SB_EEEEESI_SK_SI_SK_NS1I_6fusion15FusionCallbacksIS1M_NS1Q_17LinearCombinationISI_fSI_fLNS_15FloatRoundStyleE2EEESH_S1P_JEEENS4_5SM1004TMEM4LOAD26SM100_TMEM_LOAD_32dp32b32xES10_S1G_NS4_39AutoVectorizingCopyWithAssumedAlignmentILi128EEENS4_14SM90_TMA_STOREES1G_S21_S21_EEEvvEEEEvNT_6ParamsE:
	.zero		2944


//--------------------- SYMBOLS --------------------------

	.type		.nv.reservedSmem.offset0,@object
	.size		.nv.reservedSmem.offset0,0x4
	.type		.nv.reservedSmem.cap,@object
	.size		.nv.reservedSmem.cap,0x4
	.type		__assertfail,@function
